	.target	sm_90a

	.elftype	@"ET_EXEC"


//--------------------- .note.nv.tkinfo           --------------------------
	.section	.note.nv.tkinfo,"",@"SHT_NOTE"
	.sectionflags	@"SHF_NOTE_NV_TKINFO"
	.tkinfo
        /*0018*/ 	.word	0x00000002
        /*0030*/ 	.string	""
        /*0030*/ 	.string	"ptxas"
        /*0030*/ 	.string	"Cuda compilation tools, release 13.0, V13.0.88"
        /*0030*/ 	.string	"Build cuda_13.0.r13.0/compiler.36424714_0"
        /*0030*/ 	.string	"-arch sm_90a -m 64 "



//--------------------- .note.nv.cuinfo           --------------------------
	.section	.note.nv.cuinfo,"",@"SHT_NOTE"
	.sectionflags	@"SHF_NOTE_NV_CUINFO"
        /*0018*/ 	.short	0x0002
        /*001a*/ 	.short	0x005a
        /*001c*/ 	.short	0x0082
	.zero		2


//--------------------- .nv.info                  --------------------------
	.section	.nv.info,"",@"SHT_CUDA_INFO"
	.align	4


	//----- nvinfo : EIATTR_REGCOUNT
	.align		4
        /*0000*/ 	.byte	0x04, 0x2f
        /*0002*/ 	.short	(.L_15 - .L_14)
	.align		4
.L_14:
        /*0004*/ 	.word	index@(_ZN7cutlass13device_kernelINS_4gemm6kernel13GemmUniversalIN4cute5tupleIJiiiiEEENS1_10collective13CollectiveMmaINS1_34MainloopSm90TmaGmmaWarpSpecializedILi2ENS5_IJNS4_1CILi1EEENSA_ILi2EEESB_EEENS1_35KernelTmaWarpSpecializedCooperativeEEENS5_IJNSA_ILi256EEENSA_ILi128EEENSA_ILi64EEEEEEfNS5_IJlSB_lEEEfSK_NS4_8TiledMMAINS4_8MMA_AtomIJNS4_4SM904GMMA30MMA_64x128x8_F32TF32TF32_SS_TNILNSO_7ScaleInE1ELSQ_1EEEEEENS4_6LayoutINS5_IJSC_SB_SB_EEENS5_IJSB_NSA_ILi0EEESV_EEEEENS5_IJNS4_10UnderscoreESY_SY_EEEEENS4_23SM90_TMA_LOAD_MULTICASTENS4_14ComposedLayoutINS4_7SwizzleILi3ELi4ELi3EEENS4_18smem_ptr_flag_bitsILi32EEENST_INS5_IJNSA_ILi8EEENSA_ILi32EEEEEENS5_IJS18_SB_EEEEEEEvNS4_8identityENS4_13SM90_TMA_LOADES1C_vS1D_EENS_8epilogue10collective6detail29Sm90TmaWarpSpecializedAdapterINS1H_15DefaultEpilogueIfSK_SK_NS1G_6thread17LinearCombinationIfLi1EffLNS1L_9ScaleType4KindE0ELNS_15FloatRoundStyleE2EfEENS1_15EpilogueDefaultEEEEEvvEEEEvNT_6ParamsE)
        /*0008*/ 	.word	0x000000a8


	//----- nvinfo : EIATTR_FRAME_SIZE
	.align		4
.L_15:
        /*000c*/ 	.byte	0x04, 0x11
        /*000e*/ 	.short	(.L_17 - .L_16)
	.align		4
.L_16:
        /*0010*/ 	.word	index@(_ZN7cutlass13device_kernelINS_4gemm6kernel13GemmUniversalIN4cute5tupleIJiiiiEEENS1_10collective13CollectiveMmaINS1_34MainloopSm90TmaGmmaWarpSpecializedILi2ENS5_IJNS4_1CILi1EEENSA_ILi2EEESB_EEENS1_35KernelTmaWarpSpecializedCooperativeEEENS5_IJNSA_ILi256EEENSA_ILi128EEENSA_ILi64EEEEEEfNS5_IJlSB_lEEEfSK_NS4_8TiledMMAINS4_8MMA_AtomIJNS4_4SM904GMMA30MMA_64x128x8_F32TF32TF32_SS_TNILNSO_7ScaleInE1ELSQ_1EEEEEENS4_6LayoutINS5_IJSC_SB_SB_EEENS5_IJSB_NSA_ILi0EEESV_EEEEENS5_IJNS4_10UnderscoreESY_SY_EEEEENS4_23SM90_TMA_LOAD_MULTICASTENS4_14ComposedLayoutINS4_7SwizzleILi3ELi4ELi3EEENS4_18smem_ptr_flag_bitsILi32EEENST_INS5_IJNSA_ILi8EEENSA_ILi32EEEEEENS5_IJS18_SB_EEEEEEEvNS4_8identityENS4_13SM90_TMA_LOADES1C_vS1D_EENS_8epilogue10collective6detail29Sm90TmaWarpSpecializedAdapterINS1H_15DefaultEpilogueIfSK_SK_NS1G_6thread17LinearCombinationIfLi1EffLNS1L_9ScaleType4KindE0ELNS_15FloatRoundStyleE2EfEENS1_15EpilogueDefaultEEEEEvvEEEEvNT_6ParamsE)
        /*0014*/ 	.word	0x00000000


	//----- nvinfo : EIATTR_MIN_STACK_SIZE
	.align		4
.L_17:
        /*0018*/ 	.byte	0x04, 0x12
        /*001a*/ 	.short	(.L_19 - .L_18)
	.align		4
.L_18:
        /*001c*/ 	.word	index@(_ZN7cutlass13device_kernelINS_4gemm6kernel13GemmUniversalIN4cute5tupleIJiiiiEEENS1_10collective13CollectiveMmaINS1_34MainloopSm90TmaGmmaWarpSpecializedILi2ENS5_IJNS4_1CILi1EEENSA_ILi2EEESB_EEENS1_35KernelTmaWarpSpecializedCooperativeEEENS5_IJNSA_ILi256EEENSA_ILi128EEENSA_ILi64EEEEEEfNS5_IJlSB_lEEEfSK_NS4_8TiledMMAINS4_8MMA_AtomIJNS4_4SM904GMMA30MMA_64x128x8_F32TF32TF32_SS_TNILNSO_7ScaleInE1ELSQ_1EEEEEENS4_6LayoutINS5_IJSC_SB_SB_EEENS5_IJSB_NSA_ILi0EEESV_EEEEENS5_IJNS4_10UnderscoreESY_SY_EEEEENS4_23SM90_TMA_LOAD_MULTICASTENS4_14ComposedLayoutINS4_7SwizzleILi3ELi4ELi3EEENS4_18smem_ptr_flag_bitsILi32EEENST_INS5_IJNSA_ILi8EEENSA_ILi32EEEEEENS5_IJS18_SB_EEEEEEEvNS4_8identityENS4_13SM90_TMA_LOADES1C_vS1D_EENS_8epilogue10collective6detail29Sm90TmaWarpSpecializedAdapterINS1H_15DefaultEpilogueIfSK_SK_NS1G_6thread17LinearCombinationIfLi1EffLNS1L_9ScaleType4KindE0ELNS_15FloatRoundStyleE2EfEENS1_15EpilogueDefaultEEEEEvvEEEEvNT_6ParamsE)
        /*0020*/ 	.word	0x00000000
.L_19:


//--------------------- .nv.compat                --------------------------
	.section	.nv.compat,"",@"SHT_CUDA_COMPAT_INFO"
	.align	4
        /*0000*/ 	.byte	0x02, 0x09, 0x01, 0x00, 0x02, 0x02, 0x04, 0x00, 0x02, 0x05, 0x05, 0x00, 0x03, 0x07, 0x01, 0x01
        /*0010*/ 	.byte	0x02, 0x03, 0x01, 0x00, 0x02, 0x06, 0x01, 0x00, 0x04, 0x0b, 0x08, 0x00, 0x00, 0x00, 0x00, 0x00
        /*0020*/ 	.byte	0x00, 0x00, 0x00, 0x00


//--------------------- .nv.info._ZN7cutlass13device_kernelINS_4gemm6kernel13GemmUniversalIN4cute5tupleIJiiiiEEENS1_10collective13CollectiveMmaINS1_34MainloopSm90TmaGmmaWarpSpecializedILi2ENS5_IJNS4_1CILi1EEENSA_ILi2EEESB_EEENS1_35KernelTmaWarpSpecializedCooperativeEEENS5_IJNSA_ILi256EEENSA_ILi128EEENSA_ILi64EEEEEEfNS5_IJlSB_lEEEfSK_NS4_8TiledMMAINS4_8MMA_AtomIJNS4_4SM904GMMA30MMA_64x128x8_F32TF32TF32_SS_TNILNSO_7ScaleInE1ELSQ_1EEEEEENS4_6LayoutINS5_IJSC_SB_SB_EEENS5_IJSB_NSA_ILi0EEESV_EEEEENS5_IJNS4_10UnderscoreESY_SY_EEEEENS4_23SM90_TMA_LOAD_MULTICASTENS4_14ComposedLayoutINS4_7SwizzleILi3ELi4ELi3EEENS4_18smem_ptr_flag_bitsILi32EEENST_INS5_IJNSA_ILi8EEENSA_ILi32EEEEEENS5_IJS18_SB_EEEEEEEvNS4_8identityENS4_13SM90_TMA_LOADES1C_vS1D_EENS_8epilogue10collective6detail29Sm90TmaWarpSpecializedAdapterINS1H_15DefaultEpilogueIfSK_SK_NS1G_6thread17LinearCombinationIfLi1EffLNS1L_9ScaleType4KindE0ELNS_15FloatRoundStyleE2EfEENS1_15EpilogueDefaultEEEEEvvEEEEvNT_6ParamsE --------------------------
	.section	.nv.info._ZN7cutlass13device_kernelINS_4gemm6kernel13GemmUniversalIN4cute5tupleIJiiiiEEENS1_10collective13CollectiveMmaINS1_34MainloopSm90TmaGmmaWarpSpecializedILi2ENS5_IJNS4_1CILi1EEENSA_ILi2EEESB_EEENS1_35KernelTmaWarpSpecializedCooperativeEEENS5_IJNSA_ILi256EEENSA_ILi128EEENSA_ILi64EEEEEEfNS5_IJlSB_lEEEfSK_NS4_8TiledMMAINS4_8MMA_AtomIJNS4_4SM904GMMA30MMA_64x128x8_F32TF32TF32_SS_TNILNSO_7ScaleInE1ELSQ_1EEEEEENS4_6LayoutINS5_IJSC_SB_SB_EEENS5_IJSB_NSA_ILi0EEESV_EEEEENS5_IJNS4_10UnderscoreESY_SY_EEEEENS4_23SM90_TMA_LOAD_MULTICASTENS4_14ComposedLayoutINS4_7SwizzleILi3ELi4ELi3EEENS4_18smem_ptr_flag_bitsILi32EEENST_INS5_IJNSA_ILi8EEENSA_ILi32EEEEEENS5_IJS18_SB_EEEEEEEvNS4_8identityENS4_13SM90_TMA_LOADES1C_vS1D_EENS_8epilogue10collective6detail29Sm90TmaWarpSpecializedAdapterINS1H_15DefaultEpilogueIfSK_SK_NS1G_6thread17LinearCombinationIfLi1EffLNS1L_9ScaleType4KindE0ELNS_15FloatRoundStyleE2EfEENS1_15EpilogueDefaultEEEEEvvEEEEvNT_6ParamsE,"",@"SHT_CUDA_INFO"
	.sectionflags	@""
	.align	4


	//----- nvinfo : EIATTR_CUDA_API_VERSION
	.align		4
        /*0000*/ 	.byte	0x04, 0x37
        /*0002*/ 	.short	(.L_21 - .L_20)
.L_20:
        /*0004*/ 	.word	0x00000082


	//----- nvinfo : EIATTR_KPARAM_INFO
	.align		4
.L_21:
        /*0008*/ 	.byte	0x04, 0x17
        /*000a*/ 	.short	(.L_23 - .L_22)
.L_22:
        /*000c*/ 	.word	0x00000000
        /*0010*/ 	.short	0x0000
        /*0012*/ 	.short	0x0070
        /*0014*/ 	.byte	0x00, 0xf0, 0x01, 0x10


	//----- nvinfo : EIATTR_SPARSE_MMA_MASK
	.align		4
.L_23:
        /*0018*/ 	.byte	0x03, 0x50
        /*001a*/ 	.short	0x0000


	//----- nvinfo : EIATTR_MAXREG_COUNT
	.align		4
        /*001c*/ 	.byte	0x03, 0x1b
        /*001e*/ 	.short	0x00a8


	//----- nvinfo : EIATTR_NUM_BARRIERS
	.align		4
        /*0020*/ 	.byte	0x02, 0x4c
        /*0022*/ 	.byte	0x01
	.zero		1


	//----- nvinfo : EIATTR_EXTERNS
	.align		4
        /*0024*/ 	.byte	0x04, 0x0f
        /*0026*/ 	.short	(.L_25 - .L_24)


	//   ....[0]....
	.align		4
.L_24:
        /*0028*/ 	.word	index@(__assertfail)


	//----- nvinfo : EIATTR_MERCURY_ISA_VERSION
	.align		4
.L_25:
        /*002c*/ 	.byte	0x03, 0x5f
        /*002e*/ 	.short	0x0101


	//----- nvinfo : EIATTR_INT_WARP_WIDE_INSTR_OFFSETS
	.align		4
        /*0030*/ 	.byte	0x04, 0x31
        /*0032*/ 	.short	(.L_27 - .L_26)


	//   ....[0]....
.L_26:
        /*0034*/ 	.word	0x000003e0


	//   ....[1]....
        /*0038*/ 	.word	0x00000400


	//   ....[2]....
        /*003c*/ 	.word	0x000005d0


	//   ....[3]....
        /*0040*/ 	.word	0x000024b0


	//----- nvinfo : EIATTR_COOP_GROUP_MASK_REGIDS
	.align		4
.L_27:
        /*0044*/ 	.byte	0x04, 0x29
        /*0046*/ 	.short	(.L_29 - .L_28)


	//   ....[0]....
.L_28:
        /*0048*/ 	.word	0xffffffff


	//   ....[1]....
        /*004c*/ 	.word	0xffffffff


	//   ....[2]....
        /*0050*/ 	.word	0xffffffff


	//   ....[3]....
        /*0054*/ 	.word	0xffffffff


	//   ....[4]....
        /*0058*/ 	.word	0xffffffff


	//   ....[5]....
        /*005c*/ 	.word	0xffffffff


	//----- nvinfo : EIATTR_COOP_GROUP_INSTR_OFFSETS
	.align		4
.L_29:
        /*0060*/ 	.byte	0x04, 0x28
        /*0062*/ 	.short	(.L_31 - .L_30)


	//   ....[0]....
.L_30:
        /*0064*/ 	.word	0x00000060


	//   ....[1]....
        /*0068*/ 	.word	0x00000070


	//   ....[2]....
        /*006c*/ 	.word	0x00000130


	//   ....[3]....
        /*0070*/ 	.word	0x00000290


	//   ....[4]....
        /*0074*/ 	.word	0x00000740


	//   ....[5]....
        /*0078*/ 	.word	0x00001190


	//----- nvinfo : EIATTR_REG_RECONFIG
	.align		4
.L_31:
        /*007c*/ 	.byte	0x01, 0x54
	.zero		2


	//----- nvinfo : EIATTR_SYSCALL_OFFSETS
	.align		4
        /*0080*/ 	.byte	0x04, 0x46
        /*0082*/ 	.short	(.L_33 - .L_32)


	//   ....[0]....
.L_32:
        /*0084*/ 	.word	0x00001350


	//----- nvinfo : EIATTR_MBARRIER_INSTR_OFFSETS
	.align		4
.L_33:
        /*0088*/ 	.byte	0x04, 0x39
        /*008a*/ 	.short	(.L_35 - .L_34)


	//   ....[0]....
.L_34:
        /*008c*/ 	.word	0x00000230
        /*0090*/ 	.word	0x000000ff
        /*0094*/ 	.word	0x00000000
        /*0098*/ 	.short	0x0100
        /*009a*/ 	.byte	0x08
	.zero		1


	//   ....[1]....
        /*009c*/ 	.word	0x00000240
        /*00a0*/ 	.word	0x000000ff
        /*00a4*/ 	.word	0x00000010
        /*00a8*/ 	.short	0x0100
        /*00aa*/ 	.byte	0x08
	.zero		1


	//   ....[2]....
        /*00ac*/ 	.word	0x00000250
        /*00b0*/ 	.word	0x000000ff
        /*00b4*/ 	.word	0x00000008
        /*00b8*/ 	.short	0x0100
        /*00ba*/ 	.byte	0x08
	.zero		1


	//   ....[3]....
        /*00bc*/ 	.word	0x00000260
        /*00c0*/ 	.word	0x000000ff
        /*00c4*/ 	.word	0x00000018
        /*00c8*/ 	.short	0x0100
        /*00ca*/ 	.byte	0x08
	.zero		1


	//   ....[4]....
        /*00cc*/ 	.word	0x00000650
        /*00d0*/ 	.word	0x000000ff
        /*00d4*/ 	.word	0x00000030
        /*00d8*/ 	.short	0x0100
        /*00da*/ 	.byte	0x06
	.zero		1


	//   ....[5]....
        /*00dc*/ 	.word	0x000006e0
        /*00e0*/ 	.word	0x000000ff
        /*00e4*/ 	.word	0x00000038
        /*00e8*/ 	.short	0x0100
        /*00ea*/ 	.byte	0x06
	.zero		1


	//   ....[6]....
        /*00ec*/ 	.word	0x00001410
        /*00f0*/ 	.word	0x00000003
        /*00f4*/ 	.word	0x00000000
        /*00f8*/ 	.short	0x010a
        /*00fa*/ 	.byte	0x3f
	.zero		1


	//   ....[7]....
        /*00fc*/ 	.word	0x00001450
        /*0100*/ 	.word	0x00000003
        /*0104*/ 	.word	0x00000000
        /*0108*/ 	.short	0x010a
        /*010a*/ 	.byte	0x3f
	.zero		1


	//   ....[8]....
        /*010c*/ 	.word	0x00001c70
        /*0110*/ 	.word	0x00000005
        /*0114*/ 	.word	0x00000000
        /*0118*/ 	.short	0x010a
        /*011a*/ 	.byte	0x3f
	.zero		1


	//   ....[9]....
        /*011c*/ 	.word	0x00001cb0
        /*0120*/ 	.word	0x00000005
        /*0124*/ 	.word	0x00000000
        /*0128*/ 	.short	0x010a
        /*012a*/ 	.byte	0x3f
	.zero		1


	//   ....[10]....
        /*012c*/ 	.word	0x00002350
        /*0130*/ 	.word	0x00000005
        /*0134*/ 	.word	0x00000000
        /*0138*/ 	.short	0x0101
        /*013a*/ 	.byte	0x3f
	.zero		1


	//   ....[11]....
        /*013c*/ 	.word	0x00002530
        /*0140*/ 	.word	0x00000003
        /*0144*/ 	.word	0x00000000
        /*0148*/ 	.short	0x0101
        /*014a*/ 	.byte	0x3f
	.zero		1


	//   ....[12]....
        /*014c*/ 	.word	0x0000a0f0
        /*0150*/ 	.word	0x00000016
        /*0154*/ 	.word	0x00000010
        /*0158*/ 	.short	0x010a
        /*015a*/ 	.byte	0x3f
	.zero		1


	//   ....[13]....
        /*015c*/ 	.word	0x0000a580
        /*0160*/ 	.word	0x00000005
        /*0164*/ 	.word	0x00000038
        /*0168*/ 	.short	0x0101
        /*016a*/ 	.byte	0x3f
	.zero		1


	//   ....[14]....
        /*016c*/ 	.word	0x0000ac90
        /*0170*/ 	.word	0x00000007
        /*0174*/ 	.word	0x00000000
        /*0178*/ 	.short	0x010a
        /*017a*/ 	.byte	0x3f
	.zero		1


	//   ....[15]....
        /*017c*/ 	.word	0x0000ad10
        /*0180*/ 	.word	0x00000003
        /*0184*/ 	.word	0x00000000
        /*0188*/ 	.short	0x010a
        /*018a*/ 	.byte	0x3f
	.zero		1


	//   ....[16]....
        /*018c*/ 	.word	0x0000ad70
        /*0190*/ 	.word	0x00000003
        /*0194*/ 	.word	0x00000000
        /*0198*/ 	.short	0x010a
        /*019a*/ 	.byte	0x3f
	.zero		1


	//   ....[17]....
        /*019c*/ 	.word	0x0000adc0
        /*01a0*/ 	.word	0x00000005
        /*01a4*/ 	.word	0x00000000
        /*01a8*/ 	.short	0x010a
        /*01aa*/ 	.byte	0x3f
	.zero		1


	//   ....[18]....
        /*01ac*/ 	.word	0x0000ae90
        /*01b0*/ 	.word	0x00000016
        /*01b4*/ 	.word	0x00000010
        /*01b8*/ 	.short	0x010a
        /*01ba*/ 	.byte	0x3f
	.zero		1


	//   ....[19]....
        /*01bc*/ 	.word	0x0000af60
        /*01c0*/ 	.word	0x00000007
        /*01c4*/ 	.word	0x00000000
        /*01c8*/ 	.short	0x010a
        /*01ca*/ 	.byte	0x3f
	.zero		1


	//----- nvinfo : EIATTR_NUM_MBARRIERS
	.align		4
.L_35:
        /*01cc*/ 	.byte	0x03, 0x38
        /*01ce*/ 	.short	0x0006


	//----- nvinfo : EIATTR_EXIT_INSTR_OFFSETS
	.align		4
        /*01d0*/ 	.byte	0x04, 0x1c
        /*01d2*/ 	.short	(.L_37 - .L_36)


	//   ....[0]....
.L_36:
        /*01d4*/ 	.word	0x000008a0


	//   ....[1]....
        /*01d8*/ 	.word	0x000010c0


	//   ....[2]....
        /*01dc*/ 	.word	0x00009810


	//   ....[3]....
        /*01e0*/ 	.word	0x00009d70


	//   ....[4]....
        /*01e4*/ 	.word	0x0000ad60


	//----- nvinfo : EIATTR_MAX_THREADS
	.align		4
.L_37:
        /*01e8*/ 	.byte	0x04, 0x05
        /*01ea*/ 	.short	(.L_39 - .L_38)
.L_38:
        /*01ec*/ 	.word	0x00000180
        /*01f0*/ 	.word	0x00000001
        /*01f4*/ 	.word	0x00000001


	//----- nvinfo : EIATTR_CRS_STACK_SIZE
	.align		4
.L_39:
        /*01f8*/ 	.byte	0x04, 0x1e
        /*01fa*/ 	.short	(.L_41 - .L_40)
.L_40:
        /*01fc*/ 	.word	0x00000000


	//----- nvinfo : EIATTR_CBANK_PARAM_SIZE
	.align		4
.L_41:
        /*0200*/ 	.byte	0x03, 0x19
        /*0202*/ 	.short	0x0470


	//----- nvinfo : EIATTR_PARAM_CBANK
	.align		4
        /*0204*/ 	.byte	0x04, 0x0a
        /*0206*/ 	.short	(.L_43 - .L_42)
	.align		4
.L_42:
        /*0208*/ 	.word	index@(.nv.constant0._ZN7cutlass13device_kernelINS_4gemm6kernel13GemmUniversalIN4cute5tupleIJiiiiEEENS1_10collective13CollectiveMmaINS1_34MainloopSm90TmaGmmaWarpSpecializedILi2ENS5_IJNS4_1CILi1EEENSA_ILi2EEESB_EEENS1_35KernelTmaWarpSpecializedCooperativeEEENS5_IJNSA_ILi256EEENSA_ILi128EEENSA_ILi64EEEEEEfNS5_IJlSB_lEEEfSK_NS4_8TiledMMAINS4_8MMA_AtomIJNS4_4SM904GMMA30MMA_64x128x8_F32TF32TF32_SS_TNILNSO_7ScaleInE1ELSQ_1EEEEEENS4_6LayoutINS5_IJSC_SB_SB_EEENS5_IJSB_NSA_ILi0EEESV_EEEEENS5_IJNS4_10UnderscoreESY_SY_EEEEENS4_23SM90_TMA_LOAD_MULTICASTENS4_14ComposedLayoutINS4_7SwizzleILi3ELi4ELi3EEENS4_18smem_ptr_flag_bitsILi32EEENST_INS5_IJNSA_ILi8EEENSA_ILi32EEEEEENS5_IJS18_SB_EEEEEEEvNS4_8identityENS4_13SM90_TMA_LOADES1C_vS1D_EENS_8epilogue10collective6detail29Sm90TmaWarpSpecializedAdapterINS1H_15DefaultEpilogueIfSK_SK_NS1G_6thread17LinearCombinationIfLi1EffLNS1L_9ScaleType4KindE0ELNS_15FloatRoundStyleE2EfEENS1_15EpilogueDefaultEEEEEvvEEEEvNT_6ParamsE)
        /*020c*/ 	.short	0x0210
        /*020e*/ 	.short	0x0470


	//----- nvinfo : EIATTR_SW_WAR
	.align		4
.L_43:
        /*0210*/ 	.byte	0x04, 0x36
        /*0212*/ 	.short	(.L_45 - .L_44)
.L_44:
        /*0214*/ 	.word	0x00000008
.L_45:


//--------------------- .nv.callgraph             --------------------------
	.section	.nv.callgraph,"",@"SHT_CUDA_CALLGRAPH"
	.align	4
	.sectionentsize	8
	.align		4
        /*0000*/ 	.word	0x00000000
	.align		4
        /*0004*/ 	.word	0xffffffff
	.align		4
        /*0008*/ 	.word	index@(_ZN7cutlass13device_kernelINS_4gemm6kernel13GemmUniversalIN4cute5tupleIJiiiiEEENS1_10collective13CollectiveMmaINS1_34MainloopSm90TmaGmmaWarpSpecializedILi2ENS5_IJNS4_1CILi1EEENSA_ILi2EEESB_EEENS1_35KernelTmaWarpSpecializedCooperativeEEENS5_IJNSA_ILi256EEENSA_ILi128EEENSA_ILi64EEEEEEfNS5_IJlSB_lEEEfSK_NS4_8TiledMMAINS4_8MMA_AtomIJNS4_4SM904GMMA30MMA_64x128x8_F32TF32TF32_SS_TNILNSO_7ScaleInE1ELSQ_1EEEEEENS4_6LayoutINS5_IJSC_SB_SB_EEENS5_IJSB_NSA_ILi0EEESV_EEEEENS5_IJNS4_10UnderscoreESY_SY_EEEEENS4_23SM90_TMA_LOAD_MULTICASTENS4_14ComposedLayoutINS4_7SwizzleILi3ELi4ELi3EEENS4_18smem_ptr_flag_bitsILi32EEENST_INS5_IJNSA_ILi8EEENSA_ILi32EEEEEENS5_IJS18_SB_EEEEEEEvNS4_8identityENS4_13SM90_TMA_LOADES1C_vS1D_EENS_8epilogue10collective6detail29Sm90TmaWarpSpecializedAdapterINS1H_15DefaultEpilogueIfSK_SK_NS1G_6thread17LinearCombinationIfLi1EffLNS1L_9ScaleType4KindE0ELNS_15FloatRoundStyleE2EfEENS1_15EpilogueDefaultEEEEEvvEEEEvNT_6ParamsE)
	.align		4
        /*000c*/ 	.word	index@(__assertfail)
	.align		4
        /*0010*/ 	.word	0x00000000
	.align		4
        /*0014*/ 	.word	0xfffffffe
	.align		4
        /*0018*/ 	.word	0x00000000
	.align		4
        /*001c*/ 	.word	0xfffffffd
	.align		4
        /*0020*/ 	.word	0x00000000
	.align		4
        /*0024*/ 	.word	0xfffffffc


//--------------------- .nv.constant4             --------------------------
	.section	.nv.constant4,"a",@progbits
	.align	8
	.align		8
.nv.constant4:
        /*0000*/ 	.dword	__assertfail
	.align		8
        /*0008*/ 	.dword	__unnamed_1
	.align		8
        /*0010*/ 	.dword	_ZN40_INTERNAL_9c150369_4_k_cu_72304b49_235594cuda3std3__45__cpo5beginE
	.align		8
        /*0018*/ 	.dword	_ZN40_INTERNAL_9c150369_4_k_cu_72304b49_235594cuda3std3__45__cpo3endE
	.align		8
        /*0020*/ 	.dword	_ZN40_INTERNAL_9c150369_4_k_cu_72304b49_235594cuda3std3__45__cpo6cbeginE
	.align		8
        /*0028*/ 	.dword	_ZN40_INTERNAL_9c150369_4_k_cu_72304b49_235594cuda3std3__45__cpo4cendE
	.align		8
        /*0030*/ 	.dword	_ZN40_INTERNAL_9c150369_4_k_cu_72304b49_235594cuda3std3__442_GLOBAL__N__9c150369_4_k_cu_72304b49_235596ignoreE
	.align		8
        /*0038*/ 	.dword	_ZN40_INTERNAL_9c150369_4_k_cu_72304b49_235594cuda3std3__419piecewise_constructE
	.align		8
        /*0040*/ 	.dword	_ZN40_INTERNAL_9c150369_4_k_cu_72304b49_235594cuda3std3__48in_placeE
	.align		8
        /*0048*/ 	.dword	_ZN40_INTERNAL_9c150369_4_k_cu_72304b49_235594cuda3std6ranges3__45__cpo4swapE
	.align		8
        /*0050*/ 	.dword	_ZN40_INTERNAL_9c150369_4_k_cu_72304b49_235594cuda3std6ranges3__45__cpo9iter_moveE
	.align		8
        /*0058*/ 	.dword	_ZN40_INTERNAL_9c150369_4_k_cu_72304b49_235594cute7productE
	.align		8
        /*0060*/ 	.dword	_ZN40_INTERNAL_9c150369_4_k_cu_72304b49_235594cute1_E
	.align		8
        /*0068*/ 	.dword	$str$22
	.align		8
        /*0070*/ 	.dword	$str$23


//--------------------- .text._ZN7cutlass13device_kernelINS_4gemm6kernel13GemmUniversalIN4cute5tupleIJiiiiEEENS1_10collective13CollectiveMmaINS1_34MainloopSm90TmaGmmaWarpSpecializedILi2ENS5_IJNS4_1CILi1EEENSA_ILi2EEESB_EEENS1_35KernelTmaWarpSpecializedCooperativeEEENS5_IJNSA_ILi256EEENSA_ILi128EEENSA_ILi64EEEEEEfNS5_IJlSB_lEEEfSK_NS4_8TiledMMAINS4_8MMA_AtomIJNS4_4SM904GMMA30MMA_64x128x8_F32TF32TF32_SS_TNILNSO_7ScaleInE1ELSQ_1EEEEEENS4_6LayoutINS5_IJSC_SB_SB_EEENS5_IJSB_NSA_ILi0EEESV_EEEEENS5_IJNS4_10UnderscoreESY_SY_EEEEENS4_23SM90_TMA_LOAD_MULTICASTENS4_14ComposedLayoutINS4_7SwizzleILi3ELi4ELi3EEENS4_18smem_ptr_flag_bitsILi32EEENST_INS5_IJNSA_ILi8EEENSA_ILi32EEEEEENS5_IJS18_SB_EEEEEEEvNS4_8identityENS4_13SM90_TMA_LOADES1C_vS1D_EENS_8epilogue10collective6detail29Sm90TmaWarpSpecializedAdapterINS1H_15DefaultEpilogueIfSK_SK_NS1G_6thread17LinearCombinationIfLi1EffLNS1L_9ScaleType4KindE0ELNS_15FloatRoundStyleE2EfEENS1_15EpilogueDefaultEEEEEvvEEEEvNT_6ParamsE --------------------------
	.section	.text._ZN7cutlass13device_kernelINS_4gemm6kernel13GemmUniversalIN4cute5tupleIJiiiiEEENS1_10collective13CollectiveMmaINS1_34MainloopSm90TmaGmmaWarpSpecializedILi2ENS5_IJNS4_1CILi1EEENSA_ILi2EEESB_EEENS1_35KernelTmaWarpSpecializedCooperativeEEENS5_IJNSA_ILi256EEENSA_ILi128EEENSA_ILi64EEEEEEfNS5_IJlSB_lEEEfSK_NS4_8TiledMMAINS4_8MMA_AtomIJNS4_4SM904GMMA30MMA_64x128x8_F32TF32TF32_SS_TNILNSO_7ScaleInE1ELSQ_1EEEEEENS4_6LayoutINS5_IJSC_SB_SB_EEENS5_IJSB_NSA_ILi0EEESV_EEEEENS5_IJNS4_10UnderscoreESY_SY_EEEEENS4_23SM90_TMA_LOAD_MULTICASTENS4_14ComposedLayoutINS4_7SwizzleILi3ELi4ELi3EEENS4_18smem_ptr_flag_bitsILi32EEENST_INS5_IJNSA_ILi8EEENSA_ILi32EEEEEENS5_IJS18_SB_EEEEEEEvNS4_8identityENS4_13SM90_TMA_LOADES1C_vS1D_EENS_8epilogue10collective6detail29Sm90TmaWarpSpecializedAdapterINS1H_15DefaultEpilogueIfSK_SK_NS1G_6thread17LinearCombinationIfLi1EffLNS1L_9ScaleType4KindE0ELNS_15FloatRoundStyleE2EfEENS1_15EpilogueDefaultEEEEEvvEEEEvNT_6ParamsE,"ax",@progbits
	.align	128
.text._ZN7cutlass13device_kernelINS_4gemm6kernel13GemmUniversalIN4cute5tupleIJiiiiEEENS1_10collective13CollectiveMmaINS1_34MainloopSm90TmaGmmaWarpSpecializedILi2ENS5_IJNS4_1CILi1EEENSA_ILi2EEESB_EEENS1_35KernelTmaWarpSpecializedCooperativeEEENS5_IJNSA_ILi256EEENSA_ILi128EEENSA_ILi64EEEEEEfNS5_IJlSB_lEEEfSK_NS4_8TiledMMAINS4_8MMA_AtomIJNS4_4SM904GMMA30MMA_64x128x8_F32TF32TF32_SS_TNILNSO_7ScaleInE1ELSQ_1EEEEEENS4_6LayoutINS5_IJSC_SB_SB_EEENS5_IJSB_NSA_ILi0EEESV_EEEEENS5_IJNS4_10UnderscoreESY_SY_EEEEENS4_23SM90_TMA_LOAD_MULTICASTENS4_14ComposedLayoutINS4_7SwizzleILi3ELi4ELi3EEENS4_18smem_ptr_flag_bitsILi32EEENST_INS5_IJNSA_ILi8EEENSA_ILi32EEEEEENS5_IJS18_SB_EEEEEEEvNS4_8identityENS4_13SM90_TMA_LOADES1C_vS1D_EENS_8epilogue10collective6detail29Sm90TmaWarpSpecializedAdapterINS1H_15DefaultEpilogueIfSK_SK_NS1G_6thread17LinearCombinationIfLi1EffLNS1L_9ScaleType4KindE0ELNS_15FloatRoundStyleE2EfEENS1_15EpilogueDefaultEEEEEvvEEEEvNT_6ParamsE:
        .type           _ZN7cutlass13device_kernelINS_4gemm6kernel13GemmUniversalIN4cute5tupleIJiiiiEEENS1_10collective13CollectiveMmaINS1_34MainloopSm90TmaGmmaWarpSpecializedILi2ENS5_IJNS4_1CILi1EEENSA_ILi2EEESB_EEENS1_35KernelTmaWarpSpecializedCooperativeEEENS5_IJNSA_ILi256EEENSA_ILi128EEENSA_ILi64EEEEEEfNS5_IJlSB_lEEEfSK_NS4_8TiledMMAINS4_8MMA_AtomIJNS4_4SM904GMMA30MMA_64x128x8_F32TF32TF32_SS_TNILNSO_7ScaleInE1ELSQ_1EEEEEENS4_6LayoutINS5_IJSC_SB_SB_EEENS5_IJSB_NSA_ILi0EEESV_EEEEENS5_IJNS4_10UnderscoreESY_SY_EEEEENS4_23SM90_TMA_LOAD_MULTICASTENS4_14ComposedLayoutINS4_7SwizzleILi3ELi4ELi3EEENS4_18smem_ptr_flag_bitsILi32EEENST_INS5_IJNSA_ILi8EEENSA_ILi32EEEEEENS5_IJS18_SB_EEEEEEEvNS4_8identityENS4_13SM90_TMA_LOADES1C_vS1D_EENS_8epilogue10collective6detail29Sm90TmaWarpSpecializedAdapterINS1H_15DefaultEpilogueIfSK_SK_NS1G_6thread17LinearCombinationIfLi1EffLNS1L_9ScaleType4KindE0ELNS_15FloatRoundStyleE2EfEENS1_15EpilogueDefaultEEEEEvvEEEEvNT_6ParamsE,@function
        .size           _ZN7cutlass13device_kernelINS_4gemm6kernel13GemmUniversalIN4cute5tupleIJiiiiEEENS1_10collective13CollectiveMmaINS1_34MainloopSm90TmaGmmaWarpSpecializedILi2ENS5_IJNS4_1CILi1EEENSA_ILi2EEESB_EEENS1_35KernelTmaWarpSpecializedCooperativeEEENS5_IJNSA_ILi256EEENSA_ILi128EEENSA_ILi64EEEEEEfNS5_IJlSB_lEEEfSK_NS4_8TiledMMAINS4_8MMA_AtomIJNS4_4SM904GMMA30MMA_64x128x8_F32TF32TF32_SS_TNILNSO_7ScaleInE1ELSQ_1EEEEEENS4_6LayoutINS5_IJSC_SB_SB_EEENS5_IJSB_NSA_ILi0EEESV_EEEEENS5_IJNS4_10UnderscoreESY_SY_EEEEENS4_23SM90_TMA_LOAD_MULTICASTENS4_14ComposedLayoutINS4_7SwizzleILi3ELi4ELi3EEENS4_18smem_ptr_flag_bitsILi32EEENST_INS5_IJNSA_ILi8EEENSA_ILi32EEEEEENS5_IJS18_SB_EEEEEEEvNS4_8identityENS4_13SM90_TMA_LOADES1C_vS1D_EENS_8epilogue10collective6detail29Sm90TmaWarpSpecializedAdapterINS1H_15DefaultEpilogueIfSK_SK_NS1G_6thread17LinearCombinationIfLi1EffLNS1L_9ScaleType4KindE0ELNS_15FloatRoundStyleE2EfEENS1_15EpilogueDefaultEEEEEvvEEEEvNT_6ParamsE,(.L_x_319 - _ZN7cutlass13device_kernelINS_4gemm6kernel13GemmUniversalIN4cute5tupleIJiiiiEEENS1_10collective13CollectiveMmaINS1_34MainloopSm90TmaGmmaWarpSpecializedILi2ENS5_IJNS4_1CILi1EEENSA_ILi2EEESB_EEENS1_35KernelTmaWarpSpecializedCooperativeEEENS5_IJNSA_ILi256EEENSA_ILi128EEENSA_ILi64EEEEEEfNS5_IJlSB_lEEEfSK_NS4_8TiledMMAINS4_8MMA_AtomIJNS4_4SM904GMMA30MMA_64x128x8_F32TF32TF32_SS_TNILNSO_7ScaleInE1ELSQ_1EEEEEENS4_6LayoutINS5_IJSC_SB_SB_EEENS5_IJSB_NSA_ILi0EEESV_EEEEENS5_IJNS4_10UnderscoreESY_SY_EEEEENS4_23SM90_TMA_LOAD_MULTICASTENS4_14ComposedLayoutINS4_7SwizzleILi3ELi4ELi3EEENS4_18smem_ptr_flag_bitsILi32EEENST_INS5_IJNSA_ILi8EEENSA_ILi32EEEEEENS5_IJS18_SB_EEEEEEEvNS4_8identityENS4_13SM90_TMA_LOADES1C_vS1D_EENS_8epilogue10collective6detail29Sm90TmaWarpSpecializedAdapterINS1H_15DefaultEpilogueIfSK_SK_NS1G_6thread17LinearCombinationIfLi1EffLNS1L_9ScaleType4KindE0ELNS_15FloatRoundStyleE2EfEENS1_15EpilogueDefaultEEEEEvvEEEEvNT_6ParamsE)
        .other          _ZN7cutlass13device_kernelINS_4gemm6kernel13GemmUniversalIN4cute5tupleIJiiiiEEENS1_10collective13CollectiveMmaINS1_34MainloopSm90TmaGmmaWarpSpecializedILi2ENS5_IJNS4_1CILi1EEENSA_ILi2EEESB_EEENS1_35KernelTmaWarpSpecializedCooperativeEEENS5_IJNSA_ILi256EEENSA_ILi128EEENSA_ILi64EEEEEEfNS5_IJlSB_lEEEfSK_NS4_8TiledMMAINS4_8MMA_AtomIJNS4_4SM904GMMA30MMA_64x128x8_F32TF32TF32_SS_TNILNSO_7ScaleInE1ELSQ_1EEEEEENS4_6LayoutINS5_IJSC_SB_SB_EEENS5_IJSB_NSA_ILi0EEESV_EEEEENS5_IJNS4_10UnderscoreESY_SY_EEEEENS4_23SM90_TMA_LOAD_MULTICASTENS4_14ComposedLayoutINS4_7SwizzleILi3ELi4ELi3EEENS4_18smem_ptr_flag_bitsILi32EEENST_INS5_IJNSA_ILi8EEENSA_ILi32EEEEEENS5_IJS18_SB_EEEEEEEvNS4_8identityENS4_13SM90_TMA_LOADES1C_vS1D_EENS_8epilogue10collective6detail29Sm90TmaWarpSpecializedAdapterINS1H_15DefaultEpilogueIfSK_SK_NS1G_6thread17LinearCombinationIfLi1EffLNS1L_9ScaleType4KindE0ELNS_15FloatRoundStyleE2EfEENS1_15EpilogueDefaultEEEEEvvEEEEvNT_6ParamsE,@"STO_CUDA_ENTRY STV_DEFAULT"
_ZN7cutlass13device_kernelINS_4gemm6kernel13GemmUniversalIN4cute5tupleIJiiiiEEENS1_10collective13CollectiveMmaINS1_34MainloopSm90TmaGmmaWarpSpecializedILi2ENS5_IJNS4_1CILi1EEENSA_ILi2EEESB_EEENS1_35KernelTmaWarpSpecializedCooperativeEEENS5_IJNSA_ILi256EEENSA_ILi128EEENSA_ILi64EEEEEEfNS5_IJlSB_lEEEfSK_NS4_8TiledMMAINS4_8MMA_AtomIJNS4_4SM904GMMA30MMA_64x128x8_F32TF32TF32_SS_TNILNSO_7ScaleInE1ELSQ_1EEEEEENS4_6LayoutINS5_IJSC_SB_SB_EEENS5_IJSB_NSA_ILi0EEESV_EEEEENS5_IJNS4_10UnderscoreESY_SY_EEEEENS4_23SM90_TMA_LOAD_MULTICASTENS4_14ComposedLayoutINS4_7SwizzleILi3ELi4ELi3EEENS4_18smem_ptr_flag_bitsILi32EEENST_INS5_IJNSA_ILi8EEENSA_ILi32EEEEEENS5_IJS18_SB_EEEEEEEvNS4_8identityENS4_13SM90_TMA_LOADES1C_vS1D_EENS_8epilogue10collective6detail29Sm90TmaWarpSpecializedAdapterINS1H_15DefaultEpilogueIfSK_SK_NS1G_6thread17LinearCombinationIfLi1EffLNS1L_9ScaleType4KindE0ELNS_15FloatRoundStyleE2EfEENS1_15EpilogueDefaultEEEEEvvEEEEvNT_6ParamsE:
[----:B------:R-:W0:Y:S01]  /*0000*/  LDC R1, c[0x0][0x28] ;  /* 0x00000a00ff017b82 */ /* 0x000e220000000800 */
[----:B------:R-:W1:Y:S01]  /*0010*/  S2R R18, SR_TID.X ;  /* 0x0000000000127919 */ /* 0x000e620000002100 */
[----:B------:R-:W-:Y:S01]  /*0020*/  ELECT P0, URZ, PT ;  /* 0x00000000003f782f */ /* 0x000fe20003800000 */
[----:B------:R-:W-:Y:S01]  /*0030*/  BSSY B0, `(.L_x_0) ;  /* 0x000000f000007945 */ /* 0x000fe20003800000 */
[--C-:B-1----:R-:W-:Y:S02]  /*0040*/  SHF.R.U32.HI R0, RZ, 0x5, R18.reuse ;  /* 0x00000005ff007819 */ /* 0x102fe40000011612 */
[----:B------:R-:W-:-:S03]  /*0050*/  SHF.R.U32.HI R3, RZ, 0x7, R18 ;  /* 0x00000007ff037819 */ /* 0x000fc60000011612 */
[----:B------:R-:W1:Y:S04]  /*0060*/  SHFL.IDX PT, R2, R0, RZ, 0x1f ;  /* 0x00001fff00027589 */ /* 0x000e6800000e0000 */
[----:B------:R2:W3:Y:S01]  /*0070*/  SHFL.IDX PT, R5, R3, RZ, 0x1f ;  /* 0x00001fff03057589 */ /* 0x0004e200000e0000 */
[----:B-1----:R-:W-:-:S13]  /*0080*/  ISETP.NE.OR P0, PT, R2, RZ, !P0 ;  /* 0x000000ff0200720c */ /* 0x002fda0004705670 */
[----:B0-23--:R-:W-:Y:S05]  /*0090*/  @P0 BRA `(.L_x_1) ;  /* 0x0000000000200947 */ /* 0x00dfea0003800000 */
[----:B------:R-:W-:Y:S02]  /*00a0*/  ULDC.64 UR4, c[0x0][0x198] ;  /* 0x0000660000047ab9 */ /* 0x000fe40000000a00 */
[----:B------:R-:W-:Y:S02]  /*00b0*/  UIADD3 UR6, UP0, UR4, 0xf0, URZ ;  /* 0x000000f004067890 */ /* 0x000fe4000ff1e03f */
[----:B------:R-:W-:Y:S02]  /*00c0*/  UIADD3 UR4, UP1, UR4, 0x1f0, URZ ;  /* 0x000001f004047890 */ /* 0x000fe4000ff3e03f */
[----:B------:R-:W-:Y:S02]  /*00d0*/  UIADD3.X UR7, URZ, UR5, URZ, UP0, !UPT ;  /* 0x000000053f077290 */ /* 0x000fe400087fe43f */
[----:B------:R-:W-:-:S07]  /*00e0*/  UIADD3.X UR5, URZ, UR5, URZ, UP1, !UPT ;  /* 0x000000053f057290 */ /* 0x000fce0008ffe43f */
[----:B------:R0:W-:Y:S02]  /*00f0*/  UTMACCTL.PF [UR6] ;  /* 0x00000000060079b9 */ /* 0x0001e40008040000 */
[----:B------:R0:W-:Y:S02]  /*0100*/  UTMACCTL.PF [UR4] ;  /* 0x00000000040079b9 */ /* 0x0001e40008040000 */
[----:B0-----:R-:W-:Y:S01]  /*0110*/  NOP ;  /* 0x0000000000007918 */ /* 0x001fe20000000000 */
.L_x_1:
[----:B------:R-:W-:Y:S05]  /*0120*/  BSYNC B0 ;  /* 0x0000000000007941 */ /* 0x000fea0003800000 */
.L_x_0:
[----:B------:R-:W0:Y:S02]  /*0130*/  SHFL.IDX PT, R3, R0, RZ, 0x1f ;  /* 0x00001fff00037589 */ /* 0x000e2400000e0000 */
[----:B0-----:R-:W-:-:S13]  /*0140*/  ISETP.NE.AND P0, PT, R3, RZ, PT ;  /* 0x000000ff0300720c */ /* 0x001fda0003f05270 */
[----:B------:R-:W-:Y:S05]  /*0150*/  @P0 BRA `(.L_x_2) ;  /* 0x0000000000480947 */ /* 0x000fea0003800000 */
[----:B------:R-:W0:Y:S01]  /*0160*/  S2UR UR8, SR_CgaCtaId ;  /* 0x00000000000879c3 */ /* 0x000e220000008800 */
[----:B------:R-:W-:Y:S01]  /*0170*/  UMOV UR4, 0x400 ;  /* 0x0000040000047882 */ /* 0x000fe20000000000 */
[----:B------:R-:W-:Y:S01]  /*0180*/  UMOV UR5, 0x1 ;  /* 0x0000000100057882 */ /* 0x000fe20000000000 */
[----:B------:R-:W-:Y:S01]  /*0190*/  UMOV UR6, 0x4 ;  /* 0x0000000400067882 */ /* 0x000fe20000000000 */
[----:B------:R-:W-:Y:S01]  /*01a0*/  ELECT P0, URZ, PT ;  /* 0x00000000003f782f */ /* 0x000fe20003800000 */
[----:B------:R-:W-:-:S04]  /*01b0*/  UIADD3 UR6, -UR6, 0x100000, URZ ;  /* 0x0010000006067890 */ /* 0x000fc8000fffe13f */
[----:B------:R-:W-:Y:S02]  /*01c0*/  USHF.L.U32 UR7, UR6, 0xb, URZ ;  /* 0x0000000b06077899 */ /* 0x000fe4000800063f */
[----:B------:R-:W-:Y:S02]  /*01d0*/  USHF.L.U32 UR6, UR6, 0x1, URZ ;  /* 0x0000000106067899 */ /* 0x000fe4000800063f */
[----:B0-----:R-:W-:Y:S02]  /*01e0*/  ULEA UR8, UR8, UR4, 0x18 ;  /* 0x0000000408087291 */ /* 0x001fe4000f8ec03f */
[----:B------:R-:W-:-:S04]  /*01f0*/  UIADD3 UR4, -UR5, 0x100000, URZ ;  /* 0x0010000005047890 */ /* 0x000fc8000fffe13f */
[----:B------:R-:W-:Y:S02]  /*0200*/  USHF.L.U32 UR5, UR4, 0xb, URZ ;  /* 0x0000000b04057899 */ /* 0x000fe4000800063f */
[----:B------:R-:W-:Y:S01]  /*0210*/  USHF.L.U32 UR4, UR4, 0x1, URZ ;  /* 0x0000000104047899 */ /* 0x000fe2000800063f */
[----:B------:R-:W0:Y:S11]  /*0220*/  FENCE.VIEW.ASYNC.S ;  /* 0x00000000000073c6 */ /* 0x000e360000000000 */
[----:B0-----:R0:W1:Y:S01]  /*0230*/  SYNCS.EXCH.64 URZ, [UR8], UR4 ;  /* 0x00000004083f75b2 */ /* 0x0010620008000100 */
[----:B------:R0:W2:Y:S01]  /*0240*/  SYNCS.EXCH.64 URZ, [UR8+0x10], UR6 ;  /* 0x00001006083f75b2 */ /* 0x0000a20008000100 */
[----:B------:R0:W3:Y:S01]  /*0250*/  SYNCS.EXCH.64 URZ, [UR8+0x8], UR4 ;  /* 0x00000804083f75b2 */ /* 0x0000e20008000100 */
[----:B------:R0:W4:Y:S01]  /*0260*/  SYNCS.EXCH.64 URZ, [UR8+0x18], UR6 ;  /* 0x00001806083f75b2 */ /* 0x0001220008000100 */
[----:B------:R-:W-:Y:S01]  /*0270*/  NOP ;  /* 0x0000000000007918 */ /* 0x000fe20000000000 */
.L_x_2:
[----:B------:R-:W-:Y:S01]  /*0280*/  SHF.R.S32.HI R7, RZ, 0x1f, R18 ;  /* 0x0000001fff077819 */ /* 0x000fe20000011412 */
[----:B------:R-:W5:Y:S01]  /*0290*/  SHFL.IDX PT, R0, R0, RZ, 0x1f ;  /* 0x00001fff00007589 */ /* 0x000f6200000e0000 */
[----:B0-----:R-:W0:Y:S01]  /*02a0*/  S2UR UR8, SR_CTAID.X ;  /* 0x00000000000879c3 */ /* 0x001e220000002500 */
[----:B------:R-:W-:Y:S02]  /*02b0*/  ELECT P0, URZ, PT ;  /* 0x00000000003f782f */ /* 0x000fe40003800000 */
[----:B------:R-:W-:Y:S01]  /*02c0*/  LEA.HI R7, R7, R18, RZ, 0x7 ;  /* 0x0000001207077211 */ /* 0x000fe200078f38ff */
[----:B------:R-:W1:Y:S01]  /*02d0*/  S2R R4, SR_CTAID.Y ;  /* 0x0000000000047919 */ /* 0x000e620000002600 */
[----:B------:R-:W-:Y:S01]  /*02e0*/  ULDC UR4, c[0x0][0x154] ;  /* 0x0000550000047ab9 */ /* 0x000fe20000000800 */
[----:B------:R-:W-:Y:S01]  /*02f0*/  NOP ;  /* 0x0000000000007918 */ /* 0x000fe20000000000 */
[----:B------:R-:W-:Y:S01]  /*0300*/  LOP3.LUT R7, R7, 0xffffff80, RZ, 0xc0, !PT ;  /* 0xffffff8007077812 */ /* 0x000fe200078ec0ff */
[----:B------:R-:W-:Y:S01]  /*0310*/  NOP ;  /* 0x0000000000007918 */ /* 0x000fe20000000000 */
[----:B------:R-:W2:Y:S03]  /*0320*/  LDC R12, c[0x0][0x140] ;  /* 0x00005000ff0c7b82 */ /* 0x000ea60000000800 */
[----:B------:R-:W-:-:S05]  /*0330*/  IMAD.IADD R7, R18, 0x1, -R7 ;  /* 0x0000000112077824 */ /* 0x000fca00078e0a07 */
[----:B------:R-:W-:Y:S02]  /*0340*/  SHF.R.S32.HI R6, RZ, 0x1f, R7 ;  /* 0x0000001fff067819 */ /* 0x000fe40000011407 */
[----:B------:R-:W-:Y:S02]  /*0350*/  LOP3.LUT P2, RZ, R7, 0x7, RZ, 0xc0, !PT ;  /* 0x0000000707ff7812 */ /* 0x000fe4000784c0ff */
[----:B------:R-:W-:Y:S02]  /*0360*/  LEA.HI R6, R6, R7, RZ, 0x3 ;  /* 0x0000000706067211 */ /* 0x000fe400078f18ff */
[----:B-----5:R-:W-:Y:S02]  /*0370*/  ISETP.NE.OR P0, PT, R0, RZ, !P0 ;  /* 0x000000ff0000720c */ /* 0x020fe40004705670 */
[--C-:B------:R-:W-:Y:S02]  /*0380*/  SHF.R.S32.HI R0, RZ, 0x3, R6.reuse ;  /* 0x00000003ff007819 */ /* 0x100fe40000011406 */
[----:B------:R-:W-:-:S02]  /*0390*/  SHF.R.S32.HI R9, RZ, 0x1f, R6 ;  /* 0x0000001fff097819 */ /* 0x000fc40000011406 */
[----:B------:R-:W-:Y:S02]  /*03a0*/  SHF.R.S32.HI R6, RZ, 0x1f, R3 ;  /* 0x0000001fff067819 */ /* 0x000fe40000011403 */
[----:B------:R-:W-:Y:S02]  /*03b0*/  LEA.HI R9, R9, R0, RZ, 0x2 ;  /* 0x0000000009097211 */ /* 0x000fe400078f10ff */
[----:B------:R-:W-:Y:S02]  /*03c0*/  LEA.HI R6, R6, R3, RZ, 0x2 ;  /* 0x0000000306067211 */ /* 0x000fe400078f10ff */
[----:B-1----:R-:W-:Y:S01]  /*03d0*/  I2FP.F32.U32 R8, R4 ;  /* 0x0000000400087245 */ /* 0x002fe20000201000 */
[----:B------:R-:W-:Y:S01]  /*03e0*/  VOTEU.ALL UP0, P0 ;  /* 0x00000000003f7886 */ /* 0x000fe20000000000 */
[----:B------:R-:W-:Y:S01]  /*03f0*/  LOP3.LUT R6, R6, 0x3ffffffc, RZ, 0xc0, !PT ;  /* 0x3ffffffc06067812 */ /* 0x000fe200078ec0ff */
[----:B------:R-:W-:Y:S01]  /*0400*/  VOTEU.ALL UP1, P0 ;  /* 0x00000000003f7886 */ /* 0x000fe20000020000 */
[----:B------:R-:W-:Y:S01]  /*0410*/  LOP3.LUT R9, R9, 0xfffffffc, RZ, 0xc0, !PT ;  /* 0xfffffffc09097812 */ /* 0x000fe200078ec0ff */
[----:B------:R-:W-:Y:S01]  /*0420*/  FMUL R10, R8, UR4 ;  /* 0x00000004080a7c20 */ /* 0x000fe20008400000 */
[----:B------:R-:W-:Y:S01]  /*0430*/  IADD3 R11, R3, -R6, RZ ;  /* 0x80000006030b7210 */ /* 0x000fe20007ffe0ff */
[----:B------:R-:W1:Y:S01]  /*0440*/  @!UP0 S2UR UR7, SR_CgaCtaId ;  /* 0x00000000000789c3 */ /* 0x000e620000008800 */
[----:B0-----:R-:W-:Y:S01]  /*0450*/  I2FP.F32.U32 R6, UR8 ;  /* 0x0000000800067c45 */ /* 0x001fe20008201000 */
[----:B------:R-:W-:Y:S01]  /*0460*/  IMAD.IADD R0, R0, 0x1, -R9 ;  /* 0x0000000100007824 */ /* 0x000fe200078e0a09 */
[----:B------:R-:W-:Y:S01]  /*0470*/  ULDC UR4, c[0x0][0x150] ;  /* 0x0000540000047ab9 */ /* 0x000fe20000000800 */
[----:B------:R-:W0:Y:S01]  /*0480*/  F2I.U32.TRUNC.NTZ R10, R10 ;  /* 0x0000000a000a7305 */ /* 0x000e22000020f000 */
[----:B------:R-:W-:Y:S01]  /*0490*/  SHF.R.S32.HI R3, RZ, 0x1f, R2 ;  /* 0x0000001fff037819 */ /* 0x000fe20000011402 */
[----:B------:R-:W-:Y:S01]  /*04a0*/  FMUL R6, R6, UR4 ;  /* 0x0000000406067c20 */ /* 0x000fe20008400000 */
[----:B------:R-:W-:Y:S01]  /*04b0*/  IMAD R11, R11, 0x4, R0 ;  /* 0x000000040b0b7824 */ /* 0x000fe200078e0200 */
[----:B------:R-:W5:Y:S01]  /*04c0*/  LDC R9, c[0x0][0x148] ;  /* 0x00005200ff097b82 */ /* 0x000f620000000800 */
[----:B------:R-:W-:Y:S01]  /*04d0*/  LEA.HI R3, R3, R2, RZ, 0x2 ;  /* 0x0000000203037211 */ /* 0x000fe200078f10ff */
[----:B------:R-:W-:Y:S01]  /*04e0*/  UMOV UR4, 0x20 ;  /* 0x0000002000047882 */ /* 0x000fe20000000000 */
[----:B------:R-:W-:Y:S01]  /*04f0*/  IMAD.SHL.U32 R22, R11, 0x4, RZ ;  /* 0x000000040b167824 */ /* 0x000fe200078e00ff */
[----:B------:R-:W3:Y:S01]  /*0500*/  F2I.U32.TRUNC.NTZ R6, R6 ;  /* 0x0000000600067305 */ /* 0x000ee2000020f000 */
[----:B------:R-:W-:Y:S01]  /*0510*/  LOP3.LUT R3, R3, 0xfffffffc, RZ, 0xc0, !PT ;  /* 0xfffffffc03037812 */ /* 0x000fe200078ec0ff */
[----:B------:R-:W-:Y:S01]  /*0520*/  @!UP0 UMOV UR6, 0x400 ;  /* 0x0000040000068882 */ /* 0x000fe20000000000 */
[----:B------:R-:W-:-:S04]  /*0530*/  @!UP0 UIADD3 UR4, -UR4, 0x100000, URZ ;  /* 0x0010000004048890 */ /* 0x000fc8000fffe13f */
[----:B------:R-:W-:Y:S02]  /*0540*/  @!UP0 USHF.L.U32 UR5, UR4, 0xb, URZ ;  /* 0x0000000b04058899 */ /* 0x000fe4000800063f */
[----:B------:R-:W-:Y:S01]  /*0550*/  @!UP0 USHF.L.U32 UR4, UR4, 0x1, URZ ;  /* 0x0000000104048899 */ /* 0x000fe2000800063f */
[----:B------:R-:W4:Y:S01]  /*0560*/  LDC R8, c[0x0][0x144] ;  /* 0x00005100ff087b82 */ /* 0x000f220000000800 */
[----:B------:R-:W-:Y:S01]  /*0570*/  IADD3 R0, R2, -R3, RZ ;  /* 0x8000000302007210 */ /* 0x000fe20007ffe0ff */
[----:B0-----:R-:W-:Y:S01]  /*0580*/  IMAD.MOV R14, RZ, RZ, -R10 ;  /* 0x000000ffff0e7224 */ /* 0x001fe200078e0a0a */
[----:B------:R-:W-:Y:S02]  /*0590*/  LOP3.LUT R22, R11, 0xc, R22, 0x78, !PT ;  /* 0x0000000c0b167812 */ /* 0x000fe400078e7816 */
[----:B------:R-:W-:Y:S01]  /*05a0*/  ISETP.NE.AND P1, PT, R0, 0x3, PT ;  /* 0x000000030000780c */ /* 0x000fe20003f25270 */
[----:B-1----:R-:W-:Y:S01]  /*05b0*/  @!UP0 ULEA UR6, UR7, UR6, 0x18 ;  /* 0x0000000607068291 */ /* 0x002fe2000f8ec03f */
[----:B--2---:R-:W-:Y:S01]  /*05c0*/  ISETP.EQ.U32.AND P3, PT, R12, 0x1, PT ;  /* 0x000000010c00780c */ /* 0x004fe20003f62070 */
[----:B------:R-:W-:Y:S01]  /*05d0*/  VOTEU.ALL UP0, P0 ;  /* 0x00000000003f7886 */ /* 0x000fe20000000000 */
[----:B---3--:R-:W-:Y:S01]  /*05e0*/  IMAD.MOV R3, RZ, RZ, -R6 ;  /* 0x000000ffff037224 */ /* 0x008fe200078e0a06 */
[----:B------:R-:W-:-:S02]  /*05f0*/  ISETP.EQ.OR P1, PT, R0, RZ, !P1 ;  /* 0x000000ff0000720c */ /* 0x000fc40004f22670 */
[----:B------:R-:W-:Y:S01]  /*0600*/  ISETP.LT.U32.AND P0, PT, R22, 0x2, !P2 ;  /* 0x000000021600780c */ /* 0x000fe20005701070 */
[----:B-----5:R-:W-:Y:S01]  /*0610*/  IMAD R7, R9, R14, R4 ;  /* 0x0000000e09077224 */ /* 0x020fe200078e0204 */
[C---:B------:R-:W-:Y:S02]  /*0620*/  ISETP.EQ.AND P1, PT, R5.reuse, RZ, P1 ;  /* 0x000000ff0500720c */ /* 0x040fe40000f22270 */
[----:B------:R-:W-:Y:S01]  /*0630*/  ISETP.NE.AND P2, PT, R5, RZ, PT ;  /* 0x000000ff0500720c */ /* 0x000fe20003f45270 */
[----:B------:R-:W0:Y:S02]  /*0640*/  FENCE.VIEW.ASYNC.S ;  /* 0x00000000000073c6 */ /* 0x000e240000000000 */
[----:B0-----:R0:W1:Y:S01]  /*0650*/  @!UP0 SYNCS.EXCH.64 URZ, [UR6+0x30], UR4 ;  /* 0x00003004063f85b2 */ /* 0x0010620008000100 */
[----:B------:R-:W-:Y:S02]  /*0660*/  ISETP.NE.AND P4, PT, R7, R22, PT ;  /* 0x000000160700720c */ /* 0x000fe40003f85270 */
[----:B------:R-:W-:Y:S01]  /*0670*/  SEL R19, RZ, 0x1, !P1 ;  /* 0x00000001ff137807 */ /* 0x000fe20004800000 */
[----:B----4-:R-:W-:Y:S01]  /*0680*/  IMAD R3, R8, R3, UR8 ;  /* 0x0000000808037e24 */ /* 0x010fe2000f8e0203 */
[----:B------:R-:W-:-:S04]  /*0690*/  IADD3 R8, R5, -0x1, RZ ;  /* 0xffffffff05087810 */ /* 0x000fc80007ffe0ff */
[----:B------:R-:W-:Y:S02]  /*06a0*/  ISETP.EQ.OR P4, PT, R3, RZ, !P4 ;  /* 0x000000ff0300720c */ /* 0x000fe40006782670 */
[----:B------:R-:W-:Y:S02]  /*06b0*/  ISETP.GE.U32.AND P5, PT, R8, 0x2, PT ;  /* 0x000000020800780c */ /* 0x000fe40003fa6070 */
[----:B------:R-:W-:Y:S02]  /*06c0*/  PLOP3.LUT P0, PT, P0, P4, PT, 0x80, 0x0 ;  /* 0x000000000000781c */ /* 0x000fe40000709070 */
[----:B------:R-:W-:Y:S01]  /*06d0*/  SEL R19, R19, 0x2, P5 ;  /* 0x0000000213137807 */ /* 0x000fe20002800000 */
[----:B------:R0:W2:Y:S01]  /*06e0*/  @!UP1 SYNCS.EXCH.64 URZ, [UR6+0x38], UR4 ;  /* 0x00003804063f95b2 */ /* 0x0000a20008000100 */
[----:B------:R-:W-:Y:S01]  /*06f0*/  P2R R156, PR, RZ, 0x1 ;  /* 0x00000001ff9c7803 */ /* 0x000fe20000000000 */
[----:B------:R-:W-:Y:S01]  /*0700*/  NOP ;  /* 0x0000000000007918 */ /* 0x000fe20000000000 */
[----:B0-----:R-:W-:Y:S07]  /*0710*/  @!P3 BRA `(.L_x_3) ;  /* 0x000000000008b947 */ /* 0x001fee0003800000 */
[----:B-12---:R-:W-:Y:S01]  /*0720*/  UCGABAR_ARV ;  /* 0x00000000000079c7 */ /* 0x006fe20008000000 */
[----:B------:R-:W-:Y:S05]  /*0730*/  BRA `(.L_x_4) ;  /* 0x0000000000047947 */ /* 0x000fea0003800000 */
.L_x_3:
[----:B-12---:R-:W-:Y:S01]  /*0740*/  NOP ;  /* 0x0000000000007918 */ /* 0x006fe20000000000 */
.L_x_4:
[----:B------:R-:W0:Y:S01]  /*0750*/  LDC R2, c[0x0][0x65c] ;  /* 0x00019700ff027b82 */ /* 0x000e220000000800 */
[----:B------:R-:W-:Y:S02]  /*0760*/  IMAD.U32 R6, RZ, RZ, UR8 ;  /* 0x00000008ff067e24 */ /* 0x000fe4000f8e00ff */
[----:B------:R-:W-:Y:S01]  /*0770*/  IMAD.MOV.U32 R7, RZ, RZ, RZ ;  /* 0x000000ffff077224 */ /* 0x000fe200078e00ff */
[----:B0-----:R-:W-:-:S04]  /*0780*/  ISETP.NE.AND P1, PT, R2, 0x1, PT ;  /* 0x000000010200780c */ /* 0x001fc80003f25270 */
[----:B------:R-:W-:-:S09]  /*0790*/  P2R R5, PR, RZ, 0x2 ;  /* 0x00000002ff057803 */ /* 0x000fd20000000000 */
[----:B------:R-:W0:Y:S01]  /*07a0*/  @P1 LDC R17, c[0x0][0x10] ;  /* 0x00000400ff111b82 */ /* 0x000e220000000800 */
[----:B------:R-:W-:Y:S01]  /*07b0*/  @P1 IMAD.MOV.U32 R5, RZ, RZ, RZ ;  /* 0x000000ffff051224 */ /* 0x000fe200078e00ff */
[----:B------:R-:W-:-:S06]  /*07c0*/  @P1 MOV R13, RZ ;  /* 0x000000ff000d1202 */ /* 0x000fcc0000000f00 */
[----:B------:R-:W1:Y:S01]  /*07d0*/  @!P1 LDC R11, c[0x0][0xc] ;  /* 0x00000300ff0b9b82 */ /* 0x000e620000000800 */
[----:B0-----:R-:W-:-:S04]  /*07e0*/  @P1 IMAD.WIDE.U32 R16, R17, UR8, R4 ;  /* 0x0000000811101c25 */ /* 0x001fc8000f8e0004 */
[----:B------:R-:W-:Y:S02]  /*07f0*/  @P1 IMAD.IADD R17, R17, 0x1, R13 ;  /* 0x0000000111111824 */ /* 0x000fe400078e020d */
[----:B-1----:R-:W-:-:S04]  /*0800*/  @!P1 IMAD.WIDE.U32 R6, R4, R11, R6 ;  /* 0x0000000b04069225 */ /* 0x002fc800078e0006 */
[----:B------:R-:W-:Y:S01]  /*0810*/  @!P1 IMAD.MOV.U32 R17, RZ, RZ, R7 ;  /* 0x000000ffff119224 */ /* 0x000fe200078e0007 */
[----:B------:R-:W-:Y:S01]  /*0820*/  @!P1 MOV R16, R6 ;  /* 0x0000000600109202 */ /* 0x000fe20000000f00 */
[----:B------:R-:W-:Y:S06]  /*0830*/  @!P3 BRA `(.L_x_5) ;  /* 0x00000000000cb947 */ /* 0x000fec0003800000 */
[----:B------:R-:W-:Y:S01]  /*0840*/  UCGABAR_WAIT ;  /* 0x0000000000007dc7 */ /* 0x000fe20008000000 */
[----:B------:R-:W-:Y:S01]  /*0850*/  CCTL.IVALL ;  /* 0x00000000ff00798f */ /* 0x000fe20002000000 */
[----:B------:R-:W-:Y:S05]  /*0860*/  BRA `(.L_x_6) ;  /* 0x0000000000047947 */ /* 0x000fea0003800000 */
.L_x_5:
[----:B------:R-:W-:Y:S06]  /*0870*/  BAR.SYNC.DEFER_BLOCKING 0x0 ;  /* 0x0000000000007b1d */ /* 0x000fec0000010000 */
.L_x_6:
[----:B------:R-:W-:Y:S05]  /*0880*/  @!P2 BRA `(.L_x_7) ;  /* 0x0000008c00e4a947 */ /* 0x000fea0003800000 */
[----:B------:R-:W-:-:S13]  /*0890*/  ISETP.GT.U32.AND P0, PT, R8, 0x1, PT ;  /* 0x000000010800780c */ /* 0x000fda0003f04070 */
[----:B------:R-:W-:Y:S05]  /*08a0*/  @P0 EXIT ;  /* 0x000000000000094d */ /* 0x000fea0003800000 */
[----:B------:R-:W-:Y:S01]  /*08b0*/  ULDC.64 UR4, c[0x0][0x650] ;  /* 0x0001940000047ab9 */ /* 0x000fe20000000a00 */
[----:B------:R-:W-:Y:S01]  /*08c0*/  PRMT R0, RZ, 0x7610, R0 ;  /* 0x00007610ff007816 */ /* 0x000fe20000000000 */
[----:B------:R-:W-:Y:S01]  /*08d0*/  IMAD.MOV.U32 R152, RZ, RZ, -0x1 ;  /* 0xffffffffff987424 */ /* 0x000fe200078e00ff */
[----:B------:R-:W-:Y:S01]  /*08e0*/  ISETP.GE.U32.AND P0, PT, R16, UR4, PT ;  /* 0x0000000410007c0c */ /* 0x000fe2000bf06070 */
[----:B------:R-:W-:Y:S01]  /*08f0*/  IMAD.MOV.U32 R23, RZ, RZ, -0x1 ;  /* 0xffffffffff177424 */ /* 0x000fe200078e00ff */
[----:B------:R-:W-:Y:S02]  /*0900*/  MOV R153, 0xffffffff ;  /* 0xffffffff00997802 */ /* 0x000fe40000000f00 */
[----:B------:R-:W-:-:S13]  /*0910*/  ISETP.GE.U32.AND.EX P0, PT, R17, UR5, PT, P0 ;  /* 0x0000000511007c0c */ /* 0x000fda000bf06100 */
[----:B------:R-:W-:Y:S05]  /*0920*/  @P0 BRA `(.L_x_8) ;  /* 0x00000004002c0947 */ /* 0x000fea0003800000 */
[----:B------:R-:W0:Y:S01]  /*0930*/  LDC.64 R20, c[0x0][0x628] ;  /* 0x00018a00ff147b82 */ /* 0x000e220000000a00 */
[----:B------:R-:W-:Y:S01]  /*0940*/  IMAD.MOV.U32 R6, RZ, RZ, R16 ;  /* 0x000000ffff067224 */ /* 0x000fe200078e0010 */
[----:B------:R-:W-:-:S06]  /*0950*/  MOV R7, R17 ;  /* 0x0000001100077202 */ /* 0x000fcc0000000f00 */
[----:B------:R-:W1:Y:S08]  /*0960*/  LDC R0, c[0x0][0x630] ;  /* 0x00018c00ff007b82 */ /* 0x000e700000000800 */
[----:B------:R-:W2:Y:S01]  /*0970*/  LDC.64 R24, c[0x0][0x620] ;  /* 0x00018800ff187b82 */ /* 0x000ea20000000a00 */
[----:B0-----:R-:W-:-:S04]  /*0980*/  ISETP.NE.U32.AND P0, PT, R20, RZ, PT ;  /* 0x000000ff1400720c */ /* 0x001fc80003f05070 */
[----:B------:R-:W-:-:S13]  /*0990*/  ISETP.NE.AND.EX P0, PT, R21, RZ, PT, P0 ;  /* 0x000000ff1500720c */ /* 0x000fda0003f05300 */
[----:B-12---:R-:W-:Y:S05]  /*09a0*/  @!P0 BRA `(.L_x_9) ;  /* 0x0000000000288947 */ /* 0x006fea0003800000 */
[----:B------:R-:W0:Y:S02]  /*09b0*/  LDC R13, c[0x0][0x634] ;  /* 0x00018d00ff0d7b82 */ /* 0x000e240000000800 */
[----:B0-----:R-:W-:-:S05]  /*09c0*/  IADD3 R13, P0, R16, R13, RZ ;  /* 0x0000000d100d7210 */ /* 0x001fca0007f1e0ff */
[----:B------:R-:W-:-:S04]  /*09d0*/  IMAD.X R15, RZ, RZ, R17, P0 ;  /* 0x000000ffff0f7224 */ /* 0x000fc800000e0611 */
[----:B------:R-:W-:-:S04]  /*09e0*/  IMAD.WIDE.U32 R6, R15, R20, RZ ;  /* 0x000000140f067225 */ /* 0x000fc800078e00ff */
[----:B------:R-:W-:-:S04]  /*09f0*/  IMAD.WIDE.U32 R10, P0, R13, R21, R6 ;  /* 0x000000150d0a7225 */ /* 0x000fc80007800006 */
[----:B------:R-:W-:Y:S01]  /*0a00*/  IMAD.WIDE.U32 R6, R13, R20, RZ ;  /* 0x000000140d067225 */ /* 0x000fe200078e00ff */
[----:B------:R-:W-:-:S03]  /*0a10*/  MOV R12, R11 ;  /* 0x0000000b000c7202 */ /* 0x000fc60000000f00 */
[----:B------:R-:W-:Y:S01]  /*0a20*/  IMAD.X R13, RZ, RZ, RZ, P0 ;  /* 0x000000ffff0d7224 */ /* 0x000fe200000e06ff */
[----:B------:R-:W-:-:S05]  /*0a30*/  IADD3 RZ, P0, R7, R10, RZ ;  /* 0x0000000a07ff7210 */ /* 0x000fca0007f1e0ff */
[----:B------:R-:W-:-:S08]  /*0a40*/  IMAD.WIDE.U32.X R6, R15, R21, R12, P0 ;  /* 0x000000150f067225 */ /* 0x000fd000000e040c */
.L_x_9:
[----:B------:R-:W0:Y:S01]  /*0a50*/  LDC.64 R20, c[0x0][0x640] ;  /* 0x00019000ff147b82 */ /* 0x000e220000000a00 */
[--C-:B------:R-:W-:Y:S01]  /*0a60*/  SHF.R.U64 R27, R6, R0, R7.reuse ;  /* 0x00000000061b7219 */ /* 0x100fe20000001207 */
[----:B------:R-:W-:Y:S01]  /*0a70*/  IMAD R28, R9, R14, R4 ;  /* 0x0000000e091c7224 */ /* 0x000fe200078e0204 */
[----:B------:R-:W-:Y:S02]  /*0a80*/  SHF.R.U32.HI R0, RZ, R0, R7 ;  /* 0x00000000ff007219 */ /* 0x000fe40000011607 */
[----:B------:R-:W-:-:S03]  /*0a90*/  IADD3 R5, P0, RZ, -R27, RZ ;  /* 0x8000001bff057210 */ /* 0x000fc60007f1e0ff */
[----:B------:R-:W1:Y:S02]  /*0aa0*/  LDC R8, c[0x0][0x618] ;  /* 0x00018600ff087b82 */ /* 0x000e640000000800 */
[----:B------:R-:W-:-:S04]  /*0ab0*/  IMAD.X R7, RZ, RZ, ~R0, P0 ;  /* 0x000000ffff077224 */ /* 0x000fc800000e0e00 */
[-C--:B------:R-:W-:Y:S02]  /*0ac0*/  IMAD R0, R7, R24.reuse, RZ ;  /* 0x0000001807007224 */ /* 0x080fe400078e02ff */
[----:B------:R-:W2:Y:S01]  /*0ad0*/  LDC R11, c[0x0][0x608] ;  /* 0x00018200ff0b7b82 */ /* 0x000ea20000000800 */
[----:B------:R-:W-:-:S04]  /*0ae0*/  IMAD.WIDE.U32 R6, R5, R24, R16 ;  /* 0x0000001805067225 */ /* 0x000fc800078e0010 */
[----:B------:R-:W-:Y:S02]  /*0af0*/  IMAD R5, R5, R25, R0 ;  /* 0x0000001905057224 */ /* 0x000fe400078e0200 */
[----:B------:R-:W-:Y:S01]  /*0b00*/  IMAD.MOV.U32 R25, RZ, RZ, 0x1 ;  /* 0x00000001ff197424 */ /* 0x000fe200078e00ff */
[----:B------:R-:W3:Y:S01]  /*0b10*/  LDC R12, c[0x0][0x658] ;  /* 0x00019600ff0c7b82 */ /* 0x000ee20000000800 */
[----:B0-----:R-:W-:Y:S01]  /*0b20*/  ISETP.NE.U32.AND P0, PT, R20, RZ, PT ;  /* 0x000000ff1400720c */ /* 0x001fe20003f05070 */
[----:B------:R-:W-:Y:S01]  /*0b30*/  IMAD.IADD R5, R7, 0x1, R5 ;  /* 0x0000000107057824 */ /* 0x000fe200078e0205 */
[----:B------:R-:W-:Y:S02]  /*0b40*/  MOV R7, 0xffffffff ;  /* 0xffffffff00077802 */ /* 0x000fe40000000f00 */
[----:B------:R-:W-:-:S03]  /*0b50*/  ISETP.NE.AND.EX P0, PT, R21, RZ, PT, P0 ;  /* 0x000000ff1500720c */ /* 0x000fc60003f05300 */
[----:B------:R-:W0:Y:S01]  /*0b60*/  LDC R15, c[0x0][0x600] ;  /* 0x00018000ff0f7b82 */ /* 0x000e220000000800 */
[-CC-:B-1----:R-:W-:Y:S02]  /*0b70*/  SHF.R.U64 R13, R6, R8.reuse, R5.reuse ;  /* 0x00000008060d7219 */ /* 0x182fe40000001205 */
[----:B------:R-:W-:-:S05]  /*0b80*/  SHF.R.U32.HI R0, RZ, R8, R5 ;  /* 0x00000008ff007219 */ /* 0x000fca0000011605 */
[----:B------:R-:W1:Y:S01]  /*0b90*/  LDC R23, c[0x0][0x648] ;  /* 0x00019200ff177b82 */ /* 0x000e620000000800 */
[-CC-:B--2---:R-:W-:Y:S02]  /*0ba0*/  SHF.R.U64 R29, R13, R11.reuse, R0.reuse ;  /* 0x0000000b0d1d7219 */ /* 0x184fe40000001200 */
[----:B------:R-:W-:-:S05]  /*0bb0*/  SHF.R.U32.HI R5, RZ, R11, R0 ;  /* 0x0000000bff057219 */ /* 0x000fca0000011600 */
[----:B------:R-:W2:Y:S01]  /*0bc0*/  LDC R24, c[0x0][0x638] ;  /* 0x00018e00ff187b82 */ /* 0x000ea20000000800 */
[-CC-:B---3--:R-:W-:Y:S02]  /*0bd0*/  SHF.R.U64 R14, R29, R12.reuse, R5.reuse ;  /* 0x0000000c1d0e7219 */ /* 0x188fe40000001205 */
[-C--:B------:R-:W-:Y:S02]  /*0be0*/  SHF.L.U32 R0, R7, R12.reuse, RZ ;  /* 0x0000000c07007219 */ /* 0x080fe400000006ff */
[----:B------:R-:W-:Y:S01]  /*0bf0*/  SHF.R.U32.HI R5, RZ, R12, R5 ;  /* 0x0000000cff057219 */ /* 0x000fe20000011605 */
[----:B------:R-:W-:Y:S01]  /*0c00*/  IMAD.MOV.U32 R4, RZ, RZ, R14 ;  /* 0x000000ffff047224 */ /* 0x000fe200078e000e */
[----:B------:R-:W-:Y:S01]  /*0c10*/  LOP3.LUT R10, RZ, R0, RZ, 0x33, !PT ;  /* 0x00000000ff0a7212 */ /* 0x000fe200078e33ff */
[----:B------:R-:W3:Y:S01]  /*0c20*/  LDC R26, c[0x0][0x610] ;  /* 0x00018400ff1a7b82 */ /* 0x000ee20000000800 */
[----:B------:R-:W-:Y:S05]  /*0c30*/  @!P0 BRA `(.L_x_10) ;  /* 0x0000000000288947 */ /* 0x000fea0003800000 */
[----:B------:R-:W4:Y:S02]  /*0c40*/  LDC R9, c[0x0][0x64c] ;  /* 0x00019300ff097b82 */ /* 0x000f240000000800 */
[----:B----4-:R-:W-:-:S04]  /*0c50*/  IADD3 R9, P0, R14, R9, RZ ;  /* 0x000000090e097210 */ /* 0x010fc80007f1e0ff */
[----:B------:R-:W-:-:S05]  /*0c60*/  IADD3.X R11, RZ, R5, RZ, P0, !PT ;  /* 0x00000005ff0b7210 */ /* 0x000fca00007fe4ff */
[----:B------:R-:W-:-:S04]  /*0c70*/  IMAD.WIDE.U32 R4, R11, R20, RZ ;  /* 0x000000140b047225 */ /* 0x000fc800078e00ff */
[----:B------:R-:W-:-:S04]  /*0c80*/  IMAD.WIDE.U32 R6, P0, R9, R21, R4 ;  /* 0x0000001509067225 */ /* 0x000fc80007800004 */
[----:B------:R-:W-:-:S04]  /*0c90*/  IMAD.WIDE.U32 R4, R9, R20, RZ ;  /* 0x0000001409047225 */ /* 0x000fc800078e00ff */
[----:B------:R-:W-:Y:S01]  /*0ca0*/  IMAD.X R9, RZ, RZ, RZ, P0 ;  /* 0x000000ffff097224 */ /* 0x000fe200000e06ff */
[----:B------:R-:W-:Y:S01]  /*0cb0*/  IADD3 RZ, P0, R5, R6, RZ ;  /* 0x0000000605ff7210 */ /* 0x000fe20007f1e0ff */
[----:B------:R-:W-:-:S04]  /*0cc0*/  IMAD.MOV.U32 R8, RZ, RZ, R7 ;  /* 0x000000ffff087224 */ /* 0x000fc800078e0007 */
[----:B------:R-:W-:-:S08]  /*0cd0*/  IMAD.WIDE.U32.X R4, R11, R21, R8, P0 ;  /* 0x000000150b047225 */ /* 0x000fd000000e0408 */
.L_x_10:
[----:B-1----:R-:W-:Y:S02]  /*0ce0*/  SHF.R.U64 R4, R4, R23, R5 ;  /* 0x0000001704047219 */ /* 0x002fe40000001205 */
[----:B------:R-:W-:Y:S02]  /*0cf0*/  SHF.L.U32 R0, R25, R12, RZ ;  /* 0x0000000c19007219 */ /* 0x000fe400000006ff */
[----:B------:R-:W-:Y:S01]  /*0d00*/  LOP3.LUT R5, R29, R10, RZ, 0xc0, !PT ;  /* 0x0000000a1d057212 */ /* 0x000fe200078ec0ff */
[----:B------:R-:W-:Y:S01]  /*0d10*/  IMAD.MOV R7, RZ, RZ, -R4 ;  /* 0x000000ffff077224 */ /* 0x000fe200078e0a04 */
[----:B0-----:R-:W-:Y:S02]  /*0d20*/  IADD3 R6, R15, -0x1, RZ ;  /* 0xffffffff0f067810 */ /* 0x001fe40007ffe0ff */
[----:B------:R-:W-:Y:S01]  /*0d30*/  SEL R3, R3, R28, !P1 ;  /* 0x0000001c03037207 */ /* 0x000fe20004800000 */
[----:B------:R-:W-:Y:S01]  /*0d40*/  IMAD R4, R0, R4, R5 ;  /* 0x0000000400047224 */ /* 0x000fe200078e0205 */
[----:B------:R-:W-:Y:S01]  /*0d50*/  LOP3.LUT R6, R13, R6, RZ, 0xc0, !PT ;  /* 0x000000060d067212 */ /* 0x000fe200078ec0ff */
[----:B--2---:R-:W-:Y:S01]  /*0d60*/  IMAD R0, R7, R24, R14 ;  /* 0x0000001807007224 */ /* 0x004fe200078e020e */
[----:B------:R-:W-:Y:S01]  /*0d70*/  MOV R23, R27 ;  /* 0x0000001b00177202 */ /* 0x000fe20000000f00 */
[----:B---3--:R-:W-:-:S02]  /*0d80*/  IMAD R3, R4, R26, R3 ;  /* 0x0000001a04037224 */ /* 0x008fc400078e0203 */
[----:B------:R-:W-:Y:S02]  /*0d90*/  IMAD R152, R0, R15, R6 ;  /* 0x0000000f00987224 */ /* 0x000fe400078e0206 */
[----:B------:R-:W-:-:S03]  /*0da0*/  IMAD.MOV.U32 R4, RZ, RZ, 0x1 ;  /* 0x00000001ff047424 */ /* 0x000fc600078e00ff */
[----:B------:R-:W-:Y:S02]  /*0db0*/  SEL R153, R152, R3, !P1 ;  /* 0x0000000398997207 */ /* 0x000fe40004800000 */
[----:B------:R-:W-:Y:S02]  /*0dc0*/  PRMT R0, R4, 0x7610, R0 ;  /* 0x0000761004007816 */ /* 0x000fe40000000000 */
[----:B------:R-:W-:-:S07]  /*0dd0*/  SEL R152, R3, R152, !P1 ;  /* 0x0000009803987207 */ /* 0x000fce0004800000 */
.L_x_8:
[----:B------:R-:W-:-:S08]  /*0de0*/  NOP ;  /* 0x0000000000007918 */ /* 0x000fd00000000000 */
[----:B------:R-:W0:Y:S02]  /*0df0*/  USETMAXREG.TRY_ALLOC.CTAPOOL UP0, 0xe8 ;  /* 0x000000e8000079c8 */ /* 0x000e240008000600 */
[----:B0-----:R-:W-:-:S13]  /*0e00*/  PLOP3.LUT P0, PT, PT, PT, UP0, 0x80, 0x0 ;  /* 0x000000000000781c */ /* 0x001fda0003f0f008 */
[----:B------:R-:W-:Y:S05]  /*0e10*/  @!P0 BRA `(.L_x_8) ;  /* 0xfffffffc00f08947 */ /* 0x000fea000383ffff */
[----:B------:R-:W-:Y:S01]  /*0e20*/  ULDC.64 UR4, c[0x0][0x598] ;  /* 0x0001660000047ab9 */ /* 0x000fe20000000a00 */
[----:B------:R-:W-:Y:S01]  /*0e30*/  ULDC.64 UR36, c[0x0][0x208] ;  /* 0x0000820000247ab9 */ /* 0x000fe20000000a00 */
[----:B------:R-:W-:-:S04]  /*0e40*/  ISETP.NE.U32.AND P0, PT, RZ, UR4, PT ;  /* 0x00000004ff007c0c */ /* 0x000fc8000bf05070 */
[----:B------:R-:W-:-:S13]  /*0e50*/  ISETP.NE.AND.EX P0, PT, RZ, UR5, PT, P0 ;  /* 0x00000005ff007c0c */ /* 0x000fda000bf05300 */
[----:B------:R-:W-:Y:S05]  /*0e60*/  @!P0 BRA `(.L_x_11) ;  /* 0x00000000001c8947 */ /* 0x000fea0003800000 */
[----:B------:R-:W0:Y:S02]  /*0e70*/  LDC.64 R4, c[0x0][0x598] ;  /* 0x00016600ff047b82 */ /* 0x000e240000000a00 */
[----:B0-----:R-:W2:Y:S02]  /*0e80*/  LDG.E.64 R4, desc[UR36][R4.64] ;  /* 0x0000002404047981 */ /* 0x001ea4000c1e1b00 */
[----:B--2---:R-:W-:-:S04]  /*0e90*/  ISETP.NE.U32.AND P0, PT, R4, RZ, PT ;  /* 0x000000ff0400720c */ /* 0x004fc80003f05070 */
[----:B------:R-:W-:-:S13]  /*0ea0*/  ISETP.NE.AND.EX P0, PT, R5, RZ, PT, P0 ;  /* 0x000000ff0500720c */ /* 0x000fda0003f05300 */
[----:B------:R-:W-:Y:S05]  /*0eb0*/  @!P0 BRA `(.L_x_11) ;  /* 0x0000000000088947 */ /* 0x000fea0003800000 */
[----:B------:R0:W5:Y:S01]  /*0ec0*/  LD.E R154, desc[UR36][R4.64] ;  /* 0x00000024049a7980 */ /* 0x000162000c101900 */
[----:B------:R-:W-:Y:S05]  /*0ed0*/  BRA `(.L_x_12) ;  /* 0x0000000000247947 */ /* 0x000fea0003800000 */
.L_x_11:
[----:B------:R-:W-:Y:S02]  /*0ee0*/  ULDC.64 UR4, c[0x0][0x588] ;  /* 0x0001620000047ab9 */ /* 0x000fe40000000a00 */
[----:B------:R-:W-:-:S04]  /*0ef0*/  ISETP.NE.U32.AND P0, PT, RZ, UR4, PT ;  /* 0x00000004ff007c0c */ /* 0x000fc8000bf05070 */
[----:B------:R-:W-:-:S13]  /*0f00*/  ISETP.NE.AND.EX P0, PT, RZ, UR5, PT, P0 ;  /* 0x00000005ff007c0c */ /* 0x000fda000bf05300 */
[----:B------:R-:W-:Y:S05]  /*0f10*/  @!P0 BRA `(.L_x_13) ;  /* 0x00000000000c8947 */ /* 0x000fea0003800000 */
[----:B------:R-:W0:Y:S02]  /*0f20*/  LDC.64 R154, c[0x0][0x588] ;  /* 0x00016200ff9a7b82 */ /* 0x000e240000000a00 */
[----:B0-----:R1:W5:Y:S01]  /*0f30*/  LDG.E R154, desc[UR36][R154.64] ;  /* 0x000000249a9a7981 */ /* 0x001362000c1e1900 */
[----:B------:R-:W-:Y:S05]  /*0f40*/  BRA `(.L_x_12) ;  /* 0x0000000000087947 */ /* 0x000fea0003800000 */
.L_x_13:
[----:B------:R-:W-:Y:S02]  /*0f50*/  ULDC UR4, c[0x0][0x580] ;  /* 0x0001600000047ab9 */ /* 0x000fe40000000800 */
[----:B------:R-:W-:-:S07]  /*0f60*/  IMAD.U32 R154, RZ, RZ, UR4 ;  /* 0x00000004ff9a7e24 */ /* 0x000fce000f8e00ff */
.L_x_12:
[----:B------:R-:W-:Y:S02]  /*0f70*/  ULDC.64 UR4, c[0x0][0x5a0] ;  /* 0x0001680000047ab9 */ /* 0x000fe40000000a00 */
[----:B------:R-:W-:-:S04]  /*0f80*/  ISETP.NE.U32.AND P0, PT, RZ, UR4, PT ;  /* 0x00000004ff007c0c */ /* 0x000fc8000bf05070 */
[----:B------:R-:W-:-:S13]  /*0f90*/  ISETP.NE.AND.EX P0, PT, RZ, UR5, PT, P0 ;  /* 0x00000005ff007c0c */ /* 0x000fda000bf05300 */
[----:B------:R-:W-:Y:S05]  /*0fa0*/  @!P0 BRA `(.L_x_14) ;  /* 0x00000000001c8947 */ /* 0x000fea0003800000 */
[----:B0-----:R-:W0:Y:S02]  /*0fb0*/  LDC.64 R4, c[0x0][0x5a0] ;  /* 0x00016800ff047b82 */ /* 0x001e240000000a00 */
[----:B0-----:R-:W2:Y:S02]  /*0fc0*/  LDG.E.64 R4, desc[UR36][R4.64] ;  /* 0x0000002404047981 */ /* 0x001ea4000c1e1b00 */
[----:B--2---:R-:W-:-:S04]  /*0fd0*/  ISETP.NE.U32.AND P0, PT, R4, RZ, PT ;  /* 0x000000ff0400720c */ /* 0x004fc80003f05070 */
[----:B------:R-:W-:-:S13]  /*0fe0*/  ISETP.NE.AND.EX P0, PT, R5, RZ, PT, P0 ;  /* 0x000000ff0500720c */ /* 0x000fda0003f05300 */
[----:B------:R-:W-:Y:S05]  /*0ff0*/  @!P0 BRA `(.L_x_14) ;  /* 0x0000000000088947 */ /* 0x000fea0003800000 */
[----:B-1----:R0:W5:Y:S01]  /*1000*/  LD.E R155, desc[UR36][R4.64] ;  /* 0x00000024049b7980 */ /* 0x002162000c101900 */
[----:B------:R-:W-:Y:S05]  /*1010*/  BRA `(.L_x_15) ;  /* 0x0000000000247947 */ /* 0x000fea0003800000 */
.L_x_14:
[----:B------:R-:W-:Y:S02]  /*1020*/  ULDC.64 UR4, c[0x0][0x590] ;  /* 0x0001640000047ab9 */ /* 0x000fe40000000a00 */
[----:B------:R-:W-:-:S04]  /*1030*/  ISETP.NE.U32.AND P0, PT, RZ, UR4, PT ;  /* 0x00000004ff007c0c */ /* 0x000fc8000bf05070 */
[----:B------:R-:W-:-:S13]  /*1040*/  ISETP.NE.AND.EX P0, PT, RZ, UR5, PT, P0 ;  /* 0x00000005ff007c0c */ /* 0x000fda000bf05300 */
[----:B------:R-:W-:Y:S05]  /*1050*/  @!P0 BRA `(.L_x_16) ;  /* 0x00000000000c8947 */ /* 0x000fea0003800000 */
[----:B0-----:R-:W1:Y:S02]  /*1060*/  LDC.64 R4, c[0x0][0x590] ;  /* 0x00016400ff047b82 */ /* 0x001e640000000a00 */
[----:B-1----:R1:W5:Y:S01]  /*1070*/  LDG.E R155, desc[UR36][R4.64] ;  /* 0x00000024049b7981 */ /* 0x002362000c1e1900 */
[----:B------:R-:W-:Y:S05]  /*1080*/  BRA `(.L_x_15) ;  /* 0x0000000000087947 */ /* 0x000fea0003800000 */
.L_x_16:
[----:B------:R-:W-:Y:S02]  /*1090*/  ULDC UR4, c[0x0][0x584] ;  /* 0x0001610000047ab9 */ /* 0x000fe40000000800 */
[----:B-1----:R-:W-:-:S07]  /*10a0*/  IMAD.U32 R155, RZ, RZ, UR4 ;  /* 0x00000004ff9b7e24 */ /* 0x002fce000f8e00ff */
.L_x_15:
[----:B------:R-:W-:-:S13]  /*10b0*/  LOP3.LUT P0, RZ, R0, 0xff, RZ, 0xc0, !PT ;  /* 0x000000ff00ff7812 */ /* 0x000fda000780c0ff */
[----:B------:R-:W-:Y:S05]  /*10c0*/  @!P0 EXIT ;  /* 0x000000000000894d */ /* 0x000fea0003800000 */
[----:B------:R-:W-:Y:S01]  /*10d0*/  ULDC UR4, c[0x0][0x28c] ;  /* 0x0000a30000047ab9 */ /* 0x000fe20000000800 */
[----:B------:R-:W-:Y:S01]  /*10e0*/  LOP3.LUT R164, R19, 0x1, RZ, 0xfc, !PT ;  /* 0x0000000113a47812 */ /* 0x000fe200078efcff */
[----:B------:R-:W-:Y:S01]  /*10f0*/  UIADD3 UR4, UR4, 0x3f, URZ ;  /* 0x0000003f04047890 */ /* 0x000fe2000fffe03f */
[----:B------:R-:W-:Y:S01]  /*1100*/  UMOV UR38, URZ ;  /* 0x0000003f00267c82 */ /* 0x000fe20008000000 */
[----:B------:R-:W-:Y:S02]  /*1110*/  UMOV UR39, URZ ;  /* 0x0000003f00277c82 */ /* 0x000fe40008000000 */
[----:B------:R-:W-:-:S04]  /*1120*/  USHF.R.S32.HI UR5, URZ, 0x1f, UR4 ;  /* 0x0000001f3f057899 */ /* 0x000fc80008011404 */
[----:B------:R-:W-:-:S04]  /*1130*/  ULEA.HI UR5, UR5, UR4, URZ, 0x6 ;  /* 0x0000000405057291 */ /* 0x000fc8000f8f303f */
[----:B------:R-:W-:-:S12]  /*1140*/  USHF.R.S32.HI UR40, URZ, 0x6, UR5 ;  /* 0x000000063f287899 */ /* 0x000fd80008011405 */
.L_x_288:
[----:B------:R-:W-:Y:S01]  /*1150*/  LOP3.LUT R0, R18, 0x80, RZ, 0xc0, !PT ;  /* 0x0000008012007812 */ /* 0x000fe200078ec0ff */
[----:B--2---:R-:W2:Y:S01]  /*1160*/  S2UR UR7, SR_CgaCtaId ;  /* 0x00000000000779c3 */ /* 0x004ea20000008800 */
[----:B------:R-:W-:Y:S02]  /*1170*/  UMOV UR6, 0x400 ;  /* 0x0000040000067882 */ /* 0x000fe40000000000 */
[----:B------:R-:W-:-:S06]  /*1180*/  SHF.R.U32.HI R0, RZ, 0x7, R0 ;  /* 0x00000007ff007819 */ /* 0x000fcc0000011600 */
[----:B---3--:R-:W3:Y:S01]  /*1190*/  SHFL.IDX PT, R0, R0, RZ, 0x1f ;  /* 0x00001fff00007589 */ /* 0x008ee200000e0000 */
[----:B--2---:R-:W-:Y:S01]  /*11a0*/  ULEA UR6, UR7, UR6, 0x18 ;  /* 0x0000000607067291 */ /* 0x004fe2000f8ec03f */
[----:B---3--:R-:W-:-:S13]  /*11b0*/  R2UR UR4, R0 ;  /* 0x00000000000472ca */ /* 0x008fda00000e0000 */
[----:B------:R-:W-:-:S04]  /*11c0*/  ULEA.HI UR5, UR4, UR4, URZ, 0x1 ;  /* 0x0000000404057291 */ /* 0x000fc8000f8f083f */
[----:B------:R-:W-:-:S04]  /*11d0*/  ULOP3.LUT UR5, UR5, 0x7fffe, URZ, 0xc0, !UPT ;  /* 0x0007fffe05057892 */ /* 0x000fc8000f8ec03f */
[----:B------:R-:W-:-:S03]  /*11e0*/  UIADD3 UR5, UR4, -UR5, URZ ;  /* 0x8000000504057290 */ /* 0x000fc6000fffe03f */
[----:B------:R-:W-:Y:S01]  /*11f0*/  ULDC UR4, c[0x0][0x28c] ;  /* 0x0000a30000047ab9 */ /* 0x000fe20000000800 */
[----:B------:R-:W-:Y:S01]  /*1200*/  ULEA UR5, UR5, UR6, 0xd ;  /* 0x0000000605057291 */ /* 0x000fe2000f8e683f */
[----:B------:R-:W-:-:S03]  /*1210*/  ISETP.LT.AND P0, PT, RZ, UR4, PT ;  /* 0x00000004ff007c0c */ /* 0x000fc6000bf01270 */
[----:B------:R-:W-:-:S04]  /*1220*/  UIADD3 UR5, UR5, 0x100, URZ ;  /* 0x0000010005057890 */ /* 0x000fc8000fffe03f */
[----:B------:R-:W-:-:S04]  /*1230*/  USHF.R.U32.HI UR5, URZ, 0x4, UR5 ;  /* 0x000000043f057899 */ /* 0x000fc80008011605 */
[----:B------:R-:W-:Y:S02]  /*1240*/  ULOP3.LUT UR41, UR5, 0x3fff, URZ, 0xc0, !UPT ;  /* 0x00003fff05297892 */ /* 0x000fe4000f8ec03f */
[----:B-1--4-:R-:W-:Y:S10]  /*1250*/  @P0 BRA `(.L_x_17) ;  /* 0x0000000000400947 */ /* 0x012ff40003800000 */
[----:B------:R-:W-:Y:S01]  /*1260*/  MOV R0, 0x0 ;  /* 0x0000000000007802 */ /* 0x000fe20000000f00 */
[----:B------:R-:W-:Y:S01]  /*1270*/  ULDC.64 UR4, c[0x4][0x68] ;  /* 0x01001a0000047ab9 */ /* 0x000fe20000000a00 */
[----:B------:R-:W-:Y:S01]  /*1280*/  ULDC.64 UR6, c[0x4][0x8] ;  /* 0x0100020000067ab9 */ /* 0x000fe20000000a00 */
[----:B01----:R-:W-:Y:S01]  /*1290*/  MOV R4, UR4 ;  /* 0x0000000400047c02 */ /* 0x003fe20008000f00 */
[----:B------:R0:W1:Y:S01]  /*12a0*/  LDC.64 R14, c[0x4][R0] ;  /* 0x01000000000e7b82 */ /* 0x0000620000000a00 */
[----:B------:R-:W-:Y:S01]  /*12b0*/  IMAD.U32 R5, RZ, RZ, UR5 ;  /* 0x00000005ff057e24 */ /* 0x000fe2000f8e00ff */
[----:B------:R-:W-:Y:S01]  /*12c0*/  ULDC.64 UR4, c[0x4][0x70] ;  /* 0x01001c0000047ab9 */ /* 0x000fe20000000a00 */
[----:B------:R-:W-:Y:S01]  /*12d0*/  IMAD.U32 R10, RZ, RZ, UR6 ;  /* 0x00000006ff0a7e24 */ /* 0x000fe2000f8e00ff */
[----:B------:R-:W-:Y:S01]  /*12e0*/  MOV R7, UR5 ;  /* 0x0000000500077c02 */ /* 0x000fe20008000f00 */
[----:B------:R-:W-:Y:S01]  /*12f0*/  IMAD.U32 R6, RZ, RZ, UR4 ;  /* 0x00000004ff067e24 */ /* 0x000fe2000f8e00ff */
[----:B------:R-:W-:Y:S01]  /*1300*/  MOV R8, 0x1e1 ;  /* 0x000001e100087802 */ /* 0x000fe20000000f00 */
[----:B------:R-:W-:-:S02]  /*1310*/  IMAD.U32 R11, RZ, RZ, UR7 ;  /* 0x00000007ff0b7e24 */ /* 0x000fc4000f8e00ff */
[----:B------:R-:W-:Y:S02]  /*1320*/  IMAD.MOV.U32 R12, RZ, RZ, 0x1 ;  /* 0x00000001ff0c7424 */ /* 0x000fe400078e00ff */
[----:B0-----:R-:W-:-:S07]  /*1330*/  IMAD.MOV.U32 R13, RZ, RZ, RZ ;  /* 0x000000ffff0d7224 */ /* 0x001fce00078e00ff */
[----:B------:R-:W-:-:S07]  /*1340*/  LEPC R20, `(.L_x_17) ;  /* 0x000000001014794e */ /* 0x000fce0000000000 */
[----:B-1---5:R-:W-:Y:S05]  /*1350*/  CALL.ABS.NOINC R14 ;  /* 0x000000000e007343 */ /* 0x022fea0003c00000 */
.L_x_17:
[----:B------:R-:W-:-:S13]  /*1360*/  ISETP.NE.AND P0, PT, R164, 0x3, PT ;  /* 0x00000003a400780c */ /* 0x000fda0003f05270 */
[----:B------:R-:W-:Y:S05]  /*1370*/  @!P0 BRA `(.L_x_18) ;  /* 0x0000000000048947 */ /* 0x000fea0003800000 */
[----:B------:R-:W-:Y:S01]  /*1380*/  BPT.TRAP 0x1 ;  /* 0x000000040000795c */ /* 0x000fe20000300000 */
.L_x_18:
[----:B------:R-:W2:Y:S01]  /*1390*/  S2UR UR5, SR_CgaCtaId ;  /* 0x00000000000579c3 */ /* 0x000ea20000008800 */
[----:B------:R-:W-:Y:S01]  /*13a0*/  UMOV UR4, 0x400 ;  /* 0x0000040000047882 */ /* 0x000fe20000000000 */
[----:B------:R-:W-:Y:S01]  /*13b0*/  IMAD.U32 R0, RZ, RZ, UR38 ;  /* 0x00000026ff007e24 */ /* 0x000fe2000f8e00ff */
[----:B------:R-:W-:-:S04]  /*13c0*/  MOV R3, UR39 ;  /* 0x0000002700037c02 */ /* 0x000fc80008000f00 */
[----:B------:R-:W-:Y:S01]  /*13d0*/  SHF.L.U32 R0, R0, 0x1f, RZ ;  /* 0x0000001f00007819 */ /* 0x000fe200000006ff */
[----:B--2---:R-:W-:-:S06]  /*13e0*/  ULEA UR4, UR5, UR4, 0x18 ;  /* 0x0000000405047291 */ /* 0x004fcc000f8ec03f */
[----:B------:R-:W-:-:S05]  /*13f0*/  IMAD.U32 R6, RZ, RZ, UR4 ;  /* 0x00000004ff067e24 */ /* 0x000fca000f8e00ff */
[----:B------:R-:W-:-:S04]  /*1400*/  LEA R3, R3, R6, 0x3 ;  /* 0x0000000603037211 */ /* 0x000fc800078e18ff */
[----:B------:R2:W3:Y:S01]  /*1410*/  SYNCS.PHASECHK.TRANS64.TRYWAIT P1, [R3+URZ], R0 ;  /* 0x00000000030075a7 */ /* 0x0004e2000802017f */
[----:B------:R-:W-:Y:S05]  /*1420*/  @!P0 BRA `(.L_x_19) ;  /* 0x0000000000048947 */ /* 0x000fea0003800000 */
[----:B------:R-:W-:Y:S01]  /*1430*/  BPT.TRAP 0x1 ;  /* 0x000000040000795c */ /* 0x000fe20000300000 */
.L_x_19:
[----:B---3--:R-:W-:Y:S05]  /*1440*/  @P1 BRA `(.L_x_20) ;  /* 0x0000000000081947 */ /* 0x008fea0003800000 */
[----:B------:R-:W3:Y:S02]  /*1450*/  SYNCS.PHASECHK.TRANS64.TRYWAIT P1, [R3+URZ], R0 ;  /* 0x00000000030075a7 */ /* 0x000ee4000802017f */
[----:B---3--:R-:W-:Y:S05]  /*1460*/  @!P1 BRA `(.L_x_21) ;  /* 0x0000009800409947 */ /* 0x008fea0003800000 */
.L_x_20:
[----:B------:R-:W-:-:S04]  /*1470*/  UISETP.LT.AND UP0, UPT, UR40, 0x1, UPT ;  /* 0x000000012800788c */ /* 0x000fc8000bf01270 */
[----:B------:R-:W-:-:S06]  /*1480*/  USEL UR4, UR40, 0x1, UP0 ;  /* 0x0000000128047887 */ /* 0x000fcc0008000000 */
[----:B--23--:R-:W-:Y:S01]  /*1490*/  IMAD.U32 R0, RZ, RZ, UR4 ;  /* 0x00000004ff007e24 */ /* 0x00cfe2000f8e00ff */
[----:B------:R-:W-:Y:S05]  /*14a0*/  WARPSYNC.ALL ;  /* 0x0000000000007948 */ /* 0x000fea0003800000 */
[----:B------:R-:W-:-:S04]  /*14b0*/  IADD3 R0, -R0, UR40, RZ ;  /* 0x0000002800007c10 */ /* 0x000fc8000fffe1ff */
[----:B------:R-:W-:Y:S02]  /*14c0*/  ISETP.GE.AND P1, PT, R0, 0x1, PT ;  /* 0x000000010000780c */ /* 0x000fe40003f26270 */
[----:B------:R-:W-:Y:S01]  /*14d0*/  R2UR UR4, R6 ;  /* 0x00000000060472ca */ /* 0x000fe200000e0000 */
[----:B------:R-:W-:Y:S01]  /*14e0*/  WARPGROUP.ARRIVE ;  /* 0x00000000000079c5 */ /* 0x000fe20000000000 */
[----:B------:R-:W-:Y:S01]  /*14f0*/  UMOV UR9, 0x40000040 ;  /* 0x4000004000097882 */ /* 0x000fe20000000000 */
[----:B------:R-:W-:Y:S01]  /*1500*/  UMOV UR11, 0x40000040 ;  /* 0x40000040000b7882 */ /* 0x000fe20000000000 */
[----:B------:R-:W-:Y:S01]  /*1510*/  UMOV UR13, 0x40000040 ;  /* 0x40000040000d7882 */ /* 0x000fe20000000000 */
[----:B------:R-:W-:-:S08]  /*1520*/  UMOV UR15, UR11 ;  /* 0x0000000b000f7c82 */ /* 0x000fd00008000000 */
[----:B------:R-:W-:-:S04]  /*1530*/  UIADD3 UR4, UR4, 0x20100, URZ ;  /* 0x0002010004047890 */ /* 0x000fc8000fffe03f */
[----:B------:R-:W-:-:S04]  /*1540*/  USHF.R.U32.HI UR4, URZ, 0x4, UR4 ;  /* 0x000000043f047899 */ /* 0x000fc80008011604 */
[----:B------:R-:W-:Y:S02]  /*1550*/  ULOP3.LUT UR5, UR4, 0x3fff, URZ, 0xc0, !UPT ;  /* 0x00003fff04057892 */ /* 0x000fe4000f8ec03f */
[----:B------:R-:W-:Y:S02]  /*1560*/  ULOP3.LUT UR4, UR41, 0x10000, URZ, 0xfc, !UPT ;  /* 0x0001000029047892 */ /* 0x000fe4000f8efc3f */
[----:B------:R-:W-:Y:S02]  /*1570*/  ULOP3.LUT UR5, UR5, 0x10000, URZ, 0xfc, !UPT ;  /* 0x0001000005057892 */ /* 0x000fe4000f8efc3f */
[----:B------:R-:W-:Y:S02]  /*1580*/  ULEA UR8, UR39, UR4, 0xc ;  /* 0x0000000427087291 */ /* 0x000fe4000f8e603f */
[----:B------:R-:W-:Y:S02]  /*1590*/  ULEA UR6, UR39, UR5, 0xb ;  /* 0x0000000527067291 */ /* 0x000fe4000f8e583f */
[----:B------:R-:W-:-:S05]  /*15a0*/  UIADD3 UR12, UR8, 0x400, URZ ;  /* 0x00000400080c7890 */ /* 0x000fca000fffe03f */
[----:B------:R-:W-:Y:S02]  /*15b0*/  UMOV UR10, UR6 ;  /* 0x00000006000a7c82 */ /* 0x000fe40008000000 */
[----:B------:R-:W-:Y:S01]  /*15c0*/  HGMMA.64x128x8.F32.TF32 R88, gdesc[UR8], RZ, !UPT, gsb0 ;  /* 0x05e00000085879f0 */ /* 0x000fe2000c0028ff */
[----:B------:R-:W-:Y:S02]  /*15d0*/  UMOV UR14, UR10 ;  /* 0x0000000a000e7c82 */ /* 0x000fe40008000000 */
[----:B------:R-:W-:Y:S02]  /*15e0*/  WARPGROUP.DEPBAR.LE gsb0, 0x0 ;  /* 0x00008000000079c5 */ /* 0x000fe40000010000 */
[----:B------:R-:W-:-:S07]  /*15f0*/  WARPGROUP.ARRIVE ;  /* 0x00000000000079c5 */ /* 0x000fce0000000000 */
[----:B------:R-:W-:Y:S01]  /*1600*/  HGMMA.64x128x8.F32.TF32 R24, gdesc[UR12], RZ, !UPT, gsb0 ;  /* 0x05e000000c1879f0 */ /* 0x000fe2000c0028ff */
[----:B------:R-:W-:Y:S02]  /*1610*/  UIADD3 UR12, UR8, 0x2, URZ ;  /* 0x00000002080c7890 */ /* 0x000fe4000fffe03f */
[----:B------:R-:W-:Y:S01]  /*1620*/  UIADD3 UR14, UR6, 0x2, URZ ;  /* 0x00000002060e7890 */ /* 0x000fe2000fffe03f */
[----:B------:R-:W-:Y:S01]  /*1630*/  UMOV UR13, 0x40000040 ;  /* 0x40000040000d7882 */ /* 0x000fe20000000000 */
[----:B------:R-:W-:Y:S01]  /*1640*/  UMOV UR15, 0x40000040 ;  /* 0x40000040000f7882 */ /* 0x000fe20000000000 */
[----:B------:R-:W-:Y:S02]  /*1650*/  WARPGROUP.DEPBAR.LE gsb0, 0x0 ;  /* 0x00008000000079c5 */ /* 0x000fe40000010000 */
[----:B------:R-:W-:-:S06]  /*1660*/  WARPGROUP.ARRIVE ;  /* 0x00000000000079c5 */ /* 0x000fcc0000000000 */
[----:B------:R-:W-:Y:S01]  /*1670*/  HGMMA.64x128x8.F32.TF32 R88, gdesc[UR12], R88, gsb0 ;  /* 0x05e000000c5879f0 */ /* 0x000fe20008002858 */
[----:B------:R-:W-:Y:S01]  /*1680*/  UIADD3 UR12, UR8, 0x402, URZ ;  /* 0x00000402080c7890 */ /* 0x000fe2000fffe03f */
[----:B------:R-:W-:Y:S01]  /*1690*/  UMOV UR13, 0x40000040 ;  /* 0x40000040000d7882 */ /* 0x000fe20000000000 */
[----:B------:R-:W-:Y:S02]  /*16a0*/  WARPGROUP.DEPBAR.LE gsb0, 0x0 ;  /* 0x00008000000079c5 */ /* 0x000fe40000010000 */
[----:B------:R-:W-:-:S07]  /*16b0*/  WARPGROUP.ARRIVE ;  /* 0x00000000000079c5 */ /* 0x000fce0000000000 */
[----:B------:R-:W-:Y:S01]  /*16c0*/  HGMMA.64x128x8.F32.TF32 R24, gdesc[UR12], R24, gsb0 ;  /* 0x05e000000c1879f0 */ /* 0x000fe20008002818 */
        /* <DEDUP_REMOVED lines=71> */
[----:B------:R-:W-:Y:S03]  /*1b40*/  HGMMA.64x128x8.F32.TF32 R24, gdesc[UR12], R24, gsb0 ;  /* 0x05e000000c1879f0 */ /* 0x000fe60008002818 */
[----:B------:R-:W-:Y:S02]  /*1b50*/  WARPGROUP.DEPBAR.LE gsb0, 0x0 ;  /* 0x00008000000079c5 */ /* 0x000fe40000010000 */
[----:B------:R-:W-:Y:S05]  /*1b60*/  @!P1 BRA `(.L_x_22) ;  /* 0x0000000800349947 */ /* 0x000fea0003800000 */
[----:B------:R-:W-:Y:S02]  /*1b70*/  UIADD3 UR6, UR39, 0x1, URZ ;  /* 0x0000000127067890 */ /* 0x000fe4000fffe03f */
[----:B------:R-:W-:Y:S02]  /*1b80*/  IMAD.U32 R3, RZ, RZ, UR39 ;  /* 0x00000027ff037e24 */ /* 0x000fe4000f8e00ff */
[----:B------:R-:W-:-:S04]  /*1b90*/  UISETP.NE.AND UP0, UPT, UR6, 0x2, UPT ;  /* 0x000000020600788c */ /* 0x000fc8000bf05270 */
[----:B------:R-:W-:Y:S02]  /*1ba0*/  USEL UR7, URZ, 0x1, UP0 ;  /* 0x000000013f077887 */ /* 0x000fe40008000000 */
[----:B------:R-:W-:Y:S02]  /*1bb0*/  USEL UR6, UR6, URZ, UP0 ;  /* 0x0000003f06067287 */ /* 0x000fe40008000000 */
[----:B------:R-:W-:-:S06]  /*1bc0*/  ULOP3.LUT UR7, UR38, UR7, URZ, 0x3c, !UPT ;  /* 0x0000000726077292 */ /* 0x000fcc000f8e3c3f */
[----:B------:R-:W-:-:S07]  /*1bd0*/  MOV R7, UR7 ;  /* 0x0000000700077c02 */ /* 0x000fce0008000f00 */
.L_x_29:
[----:B------:R-:W-:Y:S05]  /*1be0*/  @!P0 BRA `(.L_x_23) ;  /* 0x0000000000048947 */ /* 0x000fea0003800000 */
[----:B------:R-:W-:Y:S01]  /*1bf0*/  BPT.TRAP 0x1 ;  /* 0x000000040000795c */ /* 0x000fe20000300000 */
.L_x_23:
[----:B------:R-:W2:Y:S01]  /*1c00*/  S2UR UR8, SR_CgaCtaId ;  /* 0x00000000000879c3 */ /* 0x000ea20000008800 */
[----:B------:R-:W-:Y:S01]  /*1c10*/  UMOV UR7, 0x400 ;  /* 0x0000040000077882 */ /* 0x000fe20000000000 */
[----:B01----:R-:W-:Y:S01]  /*1c20*/  IMAD.U32 R5, RZ, RZ, UR6 ;  /* 0x00000006ff057e24 */ /* 0x003fe2000f8e00ff */
[----:B------:R-:W-:Y:S01]  /*1c30*/  SHF.L.U32 R4, R7, 0x1f, RZ ;  /* 0x0000001f07047819 */ /* 0x000fe200000006ff */
[----:B--2---:R-:W-:-:S06]  /*1c40*/  ULEA UR7, UR8, UR7, 0x18 ;  /* 0x0000000708077291 */ /* 0x004fcc000f8ec03f */
[----:B------:R-:W-:-:S05]  /*1c50*/  IMAD.U32 R6, RZ, RZ, UR7 ;  /* 0x00000007ff067e24 */ /* 0x000fca000f8e00ff */
[----:B------:R-:W-:-:S04]  /*1c60*/  LEA R5, R5, R6, 0x3 ;  /* 0x0000000605057211 */ /* 0x000fc800078e18ff */
[----:B------:R0:W1:Y:S01]  /*1c70*/  SYNCS.PHASECHK.TRANS64.TRYWAIT P1, [R5+URZ], R4 ;  /* 0x00000004050075a7 */ /* 0x000062000802017f */
[----:B------:R-:W-:Y:S05]  /*1c80*/  @!P0 BRA `(.L_x_24) ;  /* 0x0000000000048947 */ /* 0x000fea0003800000 */
[----:B------:R-:W-:Y:S01]  /*1c90*/  BPT.TRAP 0x1 ;  /* 0x000000040000795c */ /* 0x000fe20000300000 */
.L_x_24:
[----:B-1----:R-:W-:Y:S05]  /*1ca0*/  @P1 BRA `(.L_x_25) ;  /* 0x0000000000081947 */ /* 0x002fea0003800000 */
[----:B------:R-:W1:Y:S02]  /*1cb0*/  SYNCS.PHASECHK.TRANS64.TRYWAIT P1, [R5+URZ], R4 ;  /* 0x00000004050075a7 */ /* 0x000e64000802017f */
[----:B-1----:R-:W-:Y:S05]  /*1cc0*/  @!P1 BRA `(.L_x_26) ;  /* 0x00000090003c9947 */ /* 0x002fea0003800000 */
.L_x_25:
[----:B------:R-:W-:Y:S01]  /*1cd0*/  ULEA UR10, UR6, UR4, 0xc ;  /* 0x00000004060a7291 */ /* 0x000fe2000f8e603f */
[----:B------:R-:W-:Y:S01]  /*1ce0*/  WARPGROUP.ARRIVE ;  /* 0x00000000000079c5 */ /* 0x000fe20000000000 */
[----:B------:R-:W-:Y:S01]  /*1cf0*/  ULEA UR8, UR6, UR5, 0xb ;  /* 0x0000000506087291 */ /* 0x000fe2000f8e583f */
[----:B------:R-:W-:Y:S01]  /*1d00*/  UMOV UR13, 0x40000040 ;  /* 0x40000040000d7882 */ /* 0x000fe20000000000 */
[----:B------:R-:W-:-:S03]  /*1d10*/  UMOV UR15, 0x40000040 ;  /* 0x40000040000f7882 */ /* 0x000fc60000000000 */
[----:B------:R-:W-:Y:S02]  /*1d20*/  UMOV UR12, UR10 ;  /* 0x0000000a000c7c82 */ /* 0x000fe40008000000 */
[----:B------:R-:W-:Y:S02]  /*1d30*/  UMOV UR14, UR8 ;  /* 0x00000008000e7c82 */ /* 0x000fe40008000000 */
        /* <DEDUP_REMOVED lines=92> */
[----:B------:R-:W-:Y:S01]  /*2300*/  BPT.TRAP 0x1 ;  /* 0x000000040000795c */ /* 0x000fe20000300000 */
.L_x_27:
[----:B------:R-:W-:-:S13]  /*2310*/  ISETP.NE.AND P1, PT, R156, RZ, PT ;  /* 0x000000ff9c00720c */ /* 0x000fda0003f25270 */
[----:B01----:R-:W-:-:S04]  /*2320*/  @P1 IMAD R4, R3, 0x8, R6 ;  /* 0x0000000803041824 */ /* 0x003fc800078e0206 */
[----:B------:R-:W-:-:S05]  /*2330*/  @P1 VIADD R5, R4, 0x10 ;  /* 0x0000001004051836 */ /* 0x000fca0000000000 */
[----:B------:R-:W-:-:S04]  /*2340*/  @P1 PRMT R5, R22, 0x654, R5 ;  /* 0x0000065416051816 */ /* 0x000fc80000000005 */
[----:B------:R0:W-:Y:S01]  /*2350*/  @P1 SYNCS.ARRIVE.TRANS64.RED.A1T0 RZ, [R5+URZ], RZ ;  /* 0x000000ff05ff19a7 */ /* 0x0001e2000810043f */
[----:B------:R-:W-:-:S13]  /*2360*/  ISETP.GT.U32.AND P1, PT, R19, 0x1, PT ;  /* 0x000000011300780c */ /* 0x000fda0003f24070 */
[----:B0-----:R-:W-:Y:S05]  /*2370*/  @P1 BRA `(.L_x_28) ;  /* 0x0000000000041947 */ /* 0x001fea0003800000 */
[----:B------:R-:W-:Y:S01]  /*2380*/  BPT.TRAP 0x1 ;  /* 0x000000040000795c */ /* 0x000fe20000300000 */
.L_x_28:
[----:B------:R-:W-:Y:S01]  /*2390*/  UIADD3 UR6, UR6, 0x1, URZ ;  /* 0x0000000106067890 */ /* 0x000fe2000fffe03f */
[C---:B------:R-:W-:Y:S01]  /*23a0*/  ISETP.GT.AND P2, PT, R0.reuse, 0x1, PT ;  /* 0x000000010000780c */ /* 0x040fe20003f44270 */
[----:B------:R-:W-:Y:S01]  /*23b0*/  VIADD R0, R0, 0xffffffff ;  /* 0xffffffff00007836 */ /* 0x000fe20000000000 */
[----:B------:R-:W-:Y:S01]  /*23c0*/  IADD3 R3, R3, 0x1, RZ ;  /* 0x0000000103037810 */ /* 0x000fe20007ffe0ff */
[----:B------:R-:W-:-:S03]  /*23d0*/  UISETP.NE.AND UP0, UPT, UR6, 0x2, UPT ;  /* 0x000000020600788c */ /* 0x000fc6000bf05270 */
[C---:B------:R-:W-:Y:S01]  /*23e0*/  ISETP.NE.AND P1, PT, R3.reuse, 0x2, PT ;  /* 0x000000020300780c */ /* 0x040fe20003f25270 */
[----:B------:R-:W-:Y:S02]  /*23f0*/  USEL UR7, URZ, 0x1, UP0 ;  /* 0x000000013f077887 */ /* 0x000fe40008000000 */
[----:B------:R-:W-:Y:S01]  /*2400*/  USEL UR6, UR6, URZ, UP0 ;  /* 0x0000003f06067287 */ /* 0x000fe20008000000 */
[----:B------:R-:W-:-:S03]  /*2410*/  SEL R3, R3, RZ, P1 ;  /* 0x000000ff03037207 */ /* 0x000fc60000800000 */
[----:B------:R-:W-:Y:S01]  /*2420*/  LOP3.LUT R7, R7, UR7, RZ, 0x3c, !PT ;  /* 0x0000000707077c12 */ /* 0x000fe2000f8e3cff */
[----:B------:R-:W-:Y:S07]  /*2430*/  @P2 BRA `(.L_x_29) ;  /* 0xfffffff400e82947 */ /* 0x000fee000383ffff */
.L_x_22:
[----:B------:R-:W2:Y:S02]  /*2440*/  LDC R0, c[0x0][0x28c] ;  /* 0x0000a300ff007b82 */ /* 0x000ea40000000800 */
[----:B--2---:R-:W-:-:S13]  /*2450*/  ISETP.GE.AND P1, PT, R0, 0x1, PT ;  /* 0x000000010000780c */ /* 0x004fda0003f26270 */
[----:B------:R-:W-:Y:S05]  /*2460*/  @!P1 BRA `(.L_x_30) ;  /* 0x0000000000409947 */ /* 0x000fea0003800000 */
[----:B------:R-:W-:Y:S05]  /*2470*/  @!P0 BRA `(.L_x_31) ;  /* 0x0000000000048947 */ /* 0x000fea0003800000 */
[----:B------:R-:W-:Y:S01]  /*2480*/  BPT.TRAP 0x1 ;  /* 0x000000040000795c */ /* 0x000fe20000300000 */
.L_x_31:
[----:B------:R-:W-:Y:S01]  /*2490*/  ISETP.NE.AND P0, PT, R156, RZ, PT ;  /* 0x000000ff9c00720c */ /* 0x000fe20003f05270 */
[----:B------:R-:W-:-:S12]  /*24a0*/  UISETP.LT.AND UP1, UPT, UR40, 0x1, UPT ;  /* 0x000000012800788c */ /* 0x000fd8000bf21270 */
[----:B------:R-:W-:-:S05]  /*24b0*/  VOTEU.ANY UP0, P0 ;  /* 0x00000000003f7886 */ /* 0x000fca0000000100 */
[----:B------:R-:W-:-:S04]  /*24c0*/  @UP0 USEL UR4, UR40, 0x1, UP1 ;  /* 0x0000000128040887 */ /* 0x000fc80008800000 */
[----:B------:R-:W-:-:S06]  /*24d0*/  @UP0 UIADD3 UR4, UR39, UR40, -UR4 ;  /* 0x0000002827040290 */ /* 0x000fcc000fffe804 */
[----:B------:R-:W-:-:S05]  /*24e0*/  IMAD.U32 R0, RZ, RZ, UR4 ;  /* 0x00000004ff007e24 */ /* 0x000fca000f8e00ff */
[----:B------:R-:W-:-:S04]  /*24f0*/  @P0 SHF.L.U32 R0, R0, 0x3, RZ ;  /* 0x0000000300000819 */ /* 0x000fc800000006ff */
[----:B------:R-:W-:-:S04]  /*2500*/  @P0 LOP3.LUT R0, R0, 0x8, RZ, 0xc0, !PT ;  /* 0x0000000800000812 */ /* 0x000fc800078ec0ff */
[----:B------:R-:W-:-:S04]  /*2510*/  @P0 IADD3 R3, R6, 0x10, R0 ;  /* 0x0000001006030810 */ /* 0x000fc80007ffe000 */
[----:B------:R-:W-:-:S04]  /*2520*/  @P0 PRMT R3, R22, 0x654, R3 ;  /* 0x0000065416030816 */ /* 0x000fc80000000003 */
[----:B------:R2:W-:Y:S01]  /*2530*/  @P0 SYNCS.ARRIVE.TRANS64.RED.A1T0 RZ, [R3+URZ], RZ ;  /* 0x000000ff03ff09a7 */ /* 0x0005e2000810043f */
[----:B------:R-:W-:-:S13]  /*2540*/  ISETP.GT.U32.AND P0, PT, R19, 0x1, PT ;  /* 0x000000011300780c */ /* 0x000fda0003f04070 */
[----:B--2---:R-:W-:Y:S05]  /*2550*/  @P0 BRA `(.L_x_30) ;  /* 0x0000000000040947 */ /* 0x004fea0003800000 */
[----:B------:R-:W-:Y:S01]  /*2560*/  BPT.TRAP 0x1 ;  /* 0x000000040000795c */ /* 0x000fe20000300000 */
.L_x_30:
[----:B------:R-:W2:Y:S01]  /*2570*/  LDC R6, c[0x0][0x288] ;  /* 0x0000a200ff067b82 */ /* 0x000ea20000000800 */
[--C-:B------:R-:W-:Y:S01]  /*2580*/  SHF.R.U32.HI R0, RZ, 0x2, R18.reuse ;  /* 0x00000002ff007819 */ /* 0x100fe20000011612 */
[----:B------:R-:W-:Y:S01]  /*2590*/  UIADD3 UR39, UR40, UR39, URZ ;  /* 0x0000002728277290 */ /* 0x000fe2000fffe03f */
[----:B01----:R-:W-:Y:S01]  /*25a0*/  SHF.R.U32.HI R5, RZ, 0x7, R18 ;  /* 0x00000007ff057819 */ /* 0x003fe20000011612 */
[----:B------:R-:W-:Y:S01]  /*25b0*/  IMAD.SHL.U32 R11, R153, 0x80, RZ ;  /* 0x00000080990b7824 */ /* 0x000fe200078e00ff */
[----:B------:R-:W-:Y:S01]  /*25c0*/  LOP3.LUT R3, R0, 0x7, RZ, 0xc0, !PT ;  /* 0x0000000700037812 */ /* 0x000fe200078ec0ff */
[----:B------:R-:W-:Y:S01]  /*25d0*/  USHF.R.U32.HI UR4, URZ, 0x1, UR39 ;  /* 0x000000013f047899 */ /* 0x000fe20008011627 */
[----:B------:R-:W-:Y:S01]  /*25e0*/  LOP3.LUT R4, R18, 0x60, RZ, 0xc0, !PT ;  /* 0x0000006012047812 */ /* 0x000fe200078ec0ff */
[----:B------:R-:W-:Y:S01]  /*25f0*/  ULDC UR8, c[0x0][0x284] ;  /* 0x0000a10000087ab9 */ /* 0x000fe20000000800 */
[----:B------:R-:W-:Y:S01]  /*2600*/  LOP3.LUT R0, R5, 0x1, RZ, 0xc0, !PT ;  /* 0x0000000105007812 */ /* 0x000fe200078ec0ff */
[----:B------:R-:W-:Y:S01]  /*2610*/  ULOP3.LUT UR4, UR4, 0x1, URZ, 0xc0, !UPT ;  /* 0x0000000104047892 */ /* 0x000fe2000f8ec03f */
[----:B------:R-:W-:Y:S01]  /*2620*/  SHF.R.U32.HI R8, RZ, 0x1, R4 ;  /* 0x00000001ff087819 */ /* 0x000fe20000011604 */
[----:B------:R-:W-:Y:S01]  /*2630*/  UISETP.GT.U32.AND UP1, UPT, UR39, 0x1, UPT ;  /* 0x000000012700788c */ /* 0x000fe2000bf24070 */
[----:B------:R-:W-:Y:S01]  /*2640*/  SHF.R.S32.HI R15, RZ, 0x1f, R23 ;  /* 0x0000001fff0f7819 */ /* 0x000fe20000011417 */
[----:B------:R-:W-:Y:S01]  /*2650*/  IMAD.SHL.U32 R4, R0, 0x40, RZ ;  /* 0x0000004000047824 */ /* 0x000fe200078e00ff */
[----:B------:R-:W-:Y:S01]  /*2660*/  IADD3 R5, RZ, -R8, -R3 ;  /* 0x80000008ff057210 */ /* 0x000fe20007ffe803 */
[----:B------:R-:W-:Y:S01]  /*2670*/  UISETP.NE.U32.AND UP0, UPT, UR4, 0x1, UPT ;  /* 0x000000010400788c */ /* 0x000fe2000bf05070 */
[----:B------:R-:W-:-:S02]  /*2680*/  ULDC.64 UR6, c[0x0][0x5d0] ;  /* 0x0001740000067ab9 */ /* 0x000fc40000000a00 */
[----:B------:R-:W-:Y:S01]  /*2690*/  LOP3.LUT R165, R4, 0x40, R3, 0xe2, !PT ;  /* 0x0000004004a57812 */ /* 0x000fe200078ee203 */
[----:B------:R-:W-:Y:S01]  /*26a0*/  IMAD R157, R0, -0x40, R5 ;  /* 0xffffffc0009d7824 */ /* 0x000fe200078e0205 */
[----:B------:R-:W-:Y:S01]  /*26b0*/  LOP3.LUT R3, R18, 0x3, RZ, 0xc0, !PT ;  /* 0x0000000312037812 */ /* 0x000fe200078ec0ff */
[----:B------:R-:W-:Y:S01]  /*26c0*/  IMAD.SHL.U32 R0, R152, 0x100, RZ ;  /* 0x0000010098007824 */ /* 0x000fe200078e00ff */
[----:B------:R-:W-:Y:S01]  /*26d0*/  UISETP.LT.U32.AND UP1, UPT, UR40, 0x2, UP1 ;  /* 0x000000022800788c */ /* 0x000fe20008f21070 */
[----:B--2---:R-:W-:Y:S01]  /*26e0*/  ISETP.GE.AND P0, PT, R11, R6, PT ;  /* 0x000000060b00720c */ /* 0x004fe20003f06270 */
[----:B------:R-:W-:Y:S01]  /*26f0*/  UISETP.GT.U32.AND UP0, UPT, UR40, 0x1, !UP0 ;  /* 0x000000012800788c */ /* 0x000fe2000c704070 */
[----:B------:R-:W-:Y:S01]  /*2700*/  IMAD R10, R3, -0x2, R6 ;  /* 0xfffffffe030a7824 */ /* 0x000fe200078e0206 */
[----:B------:R-:W-:Y:S01]  /*2710*/  SHF.L.U32 R6, R18, 0x1, RZ ;  /* 0x0000000112067819 */ /* 0x000fe200000006ff */
[----:B------:R-:W-:Y:S01]  /*2720*/  IMAD R4, R15, UR6, RZ ;  /* 0x000000060f047c24 */ /* 0x000fe2000f8e02ff */
[----:B------:R-:W-:Y:S01]  /*2730*/  ISETP.GE.OR P0, PT, R0, UR8, P0 ;  /* 0x0000000800007c0c */ /* 0x000fe20008706670 */
[----:B------:R-:W-:Y:S01]  /*2740*/  USEL UR5, URZ, 0x1, !UP1 ;  /* 0x000000013f057887 */ /* 0x000fe2000c800000 */
[----:B------:R-:W-:Y:S01]  /*2750*/  LOP3.LUT R6, R11, 0x6, R6, 0xf8, !PT ;  /* 0x000000060b067812 */ /* 0x000fe200078ef806 */
[----:B------:R-:W-:Y:S01]  /*2760*/  USEL UR4, URZ, 0x1, !UP0 ;  /* 0x000000013f047887 */ /* 0x000fe2000c000000 */
[----:B------:R-:W-:Y:S01]  /*2770*/  IMAD.WIDE R152, R152, 0x100, RZ ;  /* 0x0000010098987825 */ /* 0x000fe200078e02ff */
[----:B------:R-:W-:Y:S01]  /*2780*/  ULOP3.LUT UR39, UR39, 0x1, URZ, 0xc0, !UPT ;  /* 0x0000000127277892 */ /* 0x000fe2000f8ec03f */
[----:B------:R-:W-:Y:S01]  /*2790*/  SHF.R.S32.HI R7, RZ, 0x1f, R6 ;  /* 0x0000001fff077819 */ /* 0x000fe20000011406 */
[----:B------:R-:W-:Y:S01]  /*27a0*/  ULOP3.LUT UR38, UR4, UR38, UR5, 0x96, !UPT ;  /* 0x0000002604267292 */ /* 0x000fe2000f8e9605 */
[C---:B------:R-:W-:Y:S01]  /*27b0*/  IMAD R9, R23.reuse, UR7, R4 ;  /* 0x0000000717097c24 */ /* 0x040fe2000f8e0204 */
[----:B------:R-:W-:Y:S01]  /*27c0*/  IADD3 R157, -R0, UR8, R157 ;  /* 0x00000008009d7c10 */ /* 0x000fe2000fffe19d */
[----:B------:R-:W-:Y:S01]  /*27d0*/  IMAD.MOV.U32 R3, RZ, RZ, -0x1 ;  /* 0xffffffffff037424 */ /* 0x000fe200078e00ff */
[----:B------:R-:W-:Y:S01]  /*27e0*/  LOP3.LUT R165, R152, R165, R8, 0xfe, !PT ;  /* 0x000000a598a57212 */ /* 0x000fe200078efe08 */
[----:B------:R-:W-:Y:S01]  /*27f0*/  IMAD.WIDE.U32 R4, R23, UR6, R6 ;  /* 0x0000000617047c25 */ /* 0x000fe2000f8e0006 */
[----:B------:R-:W-:-:S03]  /*2800*/  IADD3 R0, -R11, R10, RZ ;  /* 0x0000000a0b007210 */ /* 0x000fc60007ffe1ff */
[----:B------:R-:W-:Y:S02]  /*2810*/  IMAD.IADD R9, R5, 0x1, R9 ;  /* 0x0000000105097824 */ /* 0x000fe400078e0209 */
[----:B------:R-:W-:Y:S01]  /*2820*/  IMAD.MOV.U32 R8, RZ, RZ, R4 ;  /* 0x000000ffff087224 */ /* 0x000fe200078e0004 */
[----:B------:R-:W-:Y:S06]  /*2830*/  @P0 BRA `(.L_x_32) ;  /* 0x00000068004c0947 */ /* 0x000fec0003800000 */
[----:B------:R-:W0:Y:S01]  /*2840*/  LDC.64 R4, c[0x0][0x5c8] ;  /* 0x00017200ff047b82 */ /* 0x000e220000000a00 */
[----:B-----5:R-:W-:Y:S01]  /*2850*/  FSETP.NEU.AND P1, PT, R155, RZ, PT ;  /* 0x000000ff9b00720b */ /* 0x020fe20003f2d000 */
[----:B------:R-:W-:Y:S01]  /*2860*/  BSSY B0, `(.L_x_32) ;  /* 0x0000690000007945 */ /* 0x000fe20003800000 */
[----:B------:R-:W-:-:S04]  /*2870*/  ISETP.GT.AND P0, PT, R157, RZ, PT ;  /* 0x000000ff9d00720c */ /* 0x000fc80003f04270 */
[----:B------:R-:W-:Y:S01]  /*2880*/  ISETP.GT.AND P3, PT, R0, RZ, P0 ;  /* 0x000000ff0000720c */ /* 0x000fe20000764270 */
[-C--:B0-----:R-:W-:Y:S02]  /*2890*/  IMAD R10, R153, R4.reuse, RZ ;  /* 0x00000004990a7224 */ /* 0x081fe400078e02ff */
[----:B------:R-:W-:-:S04]  /*28a0*/  IMAD.WIDE.U32 R168, R165, R4, R8 ;  /* 0x00000004a5a87225 */ /* 0x000fc800078e0008 */
[----:B------:R-:W-:-:S05]  /*28b0*/  IMAD R9, R165, R5, R10 ;  /* 0x00000005a5097224 */ /* 0x000fca00078e020a */
[----:B------:R-:W-:Y:S01]  /*28c0*/  IADD3 R171, R169, R9, RZ ;  /* 0x00000009a9ab7210 */ /* 0x000fe20007ffe0ff */
[----:B------:R-:W-:Y:S06]  /*28d0*/  @!P1 BRA `(.L_x_33) ;  /* 0x0000004800fc9947 */ /* 0x000fec0003800000 */
[----:B------:R-:W0:Y:S01]  /*28e0*/  LDC.64 R12, c[0x0][0x5b8] ;  /* 0x00016e00ff0c7b82 */ /* 0x000e220000000a00 */
[----:B------:R-:W-:-:S07]  /*28f0*/  ULDC.64 UR4, c[0x0][0x5c0] ;  /* 0x0001700000047ab9 */ /* 0x000fce0000000a00 */
[----:B------:R-:W1:Y:S08]  /*2900*/  LDC.64 R20, c[0x0][0x5b0] ;  /* 0x00016c00ff147b82 */ /* 0x000e700000000a00 */
[----:B------:R-:W2:Y:S01]  /*2910*/  LDC.64 R8, c[0x0][0x5a8] ;  /* 0x00016a00ff087b82 */ /* 0x000ea20000000a00 */
[-C--:B0-----:R-:W-:Y:S02]  /*2920*/  IMAD R10, R15, R12.reuse, RZ ;  /* 0x0000000c0f0a7224 */ /* 0x081fe400078e02ff */
[----:B------:R-:W-:-:S04]  /*2930*/  IMAD.WIDE.U32 R158, R23, R12, R6 ;  /* 0x0000000c179e7225 */ /* 0x000fc800078e0006 */
[----:B------:R-:W-:Y:S02]  /*2940*/  IMAD R13, R23, R13, R10 ;  /* 0x0000000d170d7224 */ /* 0x000fe400078e020a */
[-C--:B-1----:R-:W-:Y:S02]  /*2950*/  IMAD R10, R153, R20.reuse, RZ ;  /* 0x00000014990a7224 */ /* 0x082fe400078e02ff */
[----:B------:R-:W-:Y:S02]  /*2960*/  IMAD.IADD R15, R159, 0x1, R13 ;  /* 0x000000019f0f7824 */ /* 0x000fe400078e020d */
[----:B------:R-:W-:Y:S02]  /*2970*/  IMAD.MOV.U32 R14, RZ, RZ, R158 ;  /* 0x000000ffff0e7224 */ /* 0x000fe400078e009e */
[C---:B------:R-:W-:Y:S02]  /*2980*/  IMAD R173, R165.reuse, R21, R10 ;  /* 0x00000015a5ad7224 */ /* 0x040fe400078e020a */
[----:B------:R-:W-:-:S05]  /*2990*/  IMAD.WIDE.U32 R10, R165, R20, R14 ;  /* 0x00000014a50a7225 */ /* 0x000fca00078e000e */
[----:B------:R-:W-:Y:S02]  /*29a0*/  IADD3 R11, R11, R173, RZ ;  /* 0x000000ad0b0b7210 */ /* 0x000fe40007ffe0ff */
[----:B--2---:R-:W-:-:S04]  /*29b0*/  LEA R162, P1, R10, R8, 0x2 ;  /* 0x000000080aa27211 */ /* 0x004fc800078210ff */
[----:B------:R-:W-:-:S05]  /*29c0*/  LEA.HI.X R163, R10, R9, R11, 0x2, P1 ;  /* 0x000000090aa37211 */ /* 0x000fca00008f140b */
[----:B------:R0:W2:Y:S01]  /*29d0*/  @P3 LDG.E.LTC128B R170, desc[UR36][R162.64] ;  /* 0x00000024a2aa3981 */ /* 0x0000a2000c1e1920 */
[----:B------:R-:W-:Y:S01]  /*29e0*/  IMAD.WIDE.U32 R160, R165, R20, R6 ;  /* 0x00000014a5a07225 */ /* 0x000fe200078e0006 */
[----:B------:R-:W-:Y:S01]  /*29f0*/  LEA R10, P1, R168, UR4, 0x2 ;  /* 0x00000004a80a7c11 */ /* 0x000fe2000f8210ff */
[----:B------:R-:W-:Y:S01]  /*2a00*/  BSSY B1, `(.L_x_34) ;  /* 0x0000016000017945 */ /* 0x000fe20003800000 */
[----:B------:R-:W-:Y:S01]  /*2a10*/  ISETP.GT.AND P4, PT, R0, 0x1, P0 ;  /* 0x000000010000780c */ /* 0x000fe20000784270 */
[----:B------:R-:W-:Y:S01]  /*2a20*/  IMAD.IADD R161, R173, 0x1, R161 ;  /* 0x00000001ada17824 */ /* 0x000fe200078e02a1 */
[----:B------:R-:W-:Y:S01]  /*2a30*/  LEA.HI.X R11, R168, UR5, R171, 0x2, P1 ;  /* 0x00000005a80b7c11 */ /* 0x000fe200088f14ab */
[----:B------:R-:W-:Y:S01]  /*2a40*/  IMAD.WIDE.U32 R166, R23, R12, R160 ;  /* 0x0000000c17a67225 */ /* 0x000fe200078e00a0 */
[----:B------:R-:W-:-:S03]  /*2a50*/  SHF.L.U64.HI R161, R20, 0x3, R21 ;  /* 0x0000000314a17819 */ /* 0x000fc60000010215 */
[----:B------:R-:W-:Y:S01]  /*2a60*/  IMAD.SHL.U32 R160, R20, 0x8, RZ ;  /* 0x0000000814a07824 */ /* 0x000fe200078e00ff */
[----:B------:R-:W-:Y:S02]  /*2a70*/  IADD3 R171, R13, R167, RZ ;  /* 0x000000a70dab7210 */ /* 0x000fe40007ffe0ff */
[----:B0-----:R-:W-:Y:S01]  /*2a80*/  LEA R162, P1, R166, R8, 0x2 ;  /* 0x00000008a6a27211 */ /* 0x001fe200078210ff */
[----:B------:R-:W-:-:S03]  /*2a90*/  IMAD.WIDE.U32 R168, R165, R20, R160 ;  /* 0x00000014a5a87225 */ /* 0x000fc600078e00a0 */
[----:B------:R-:W-:Y:S01]  /*2aa0*/  LEA.HI.X R163, R166, R9, R171, 0x2, P1 ;  /* 0x00000009a6a37211 */ /* 0x000fe200008f14ab */
[----:B------:R-:W-:Y:S01]  /*2ab0*/  IMAD.IADD R177, R173, 0x1, R169 ;  /* 0x00000001adb17824 */ /* 0x000fe200078e02a9 */
[----:B------:R-:W-:Y:S02]  /*2ac0*/  IADD3 R166, P2, R158, R168, RZ ;  /* 0x000000a89ea67210 */ /* 0x000fe40007f5e0ff */
[----:B------:R-:W-:Y:S01]  /*2ad0*/  ISETP.GT.AND P1, PT, R157, 0x8, PT ;  /* 0x000000089d00780c */ /* 0x000fe20003f24270 */
[----:B--2---:R-:W-:-:S04]  /*2ae0*/  FMUL R167, R170, R155 ;  /* 0x0000009baaa77220 */ /* 0x004fc80000400000 */
[----:B------:R-:W-:Y:S01]  /*2af0*/  FFMA R171, R88, R154, R167 ;  /* 0x0000009a58ab7223 */ /* 0x000fe200000000a7 */
[----:B------:R-:W-:Y:S01]  /*2b00*/  IMAD.X R167, R177, 0x1, R15, P2 ;  /* 0x00000001b1a77824 */ /* 0x000fe200010e060f */
[----:B------:R-:W-:-:S03]  /*2b10*/  LEA R172, P2, R166, R8, 0x2 ;  /* 0x00000008a6ac7211 */ /* 0x000fc600078410ff */
[----:B------:R0:W-:Y:S01]  /*2b20*/  @P3 STG.E desc[UR36][R10.64], R171 ;  /* 0x000000ab0a003986 */ /* 0x0001e2000c101924 */
[----:B------:R-:W-:Y:S01]  /*2b30*/  ISETP.GT.AND P3, PT, R0, RZ, P1 ;  /* 0x000000ff0000720c */ /* 0x000fe20000f64270 */
[----:B------:R-:W-:-:S12]  /*2b40*/  @!P4 BRA `(.L_x_35) ;  /* 0x000000000004c947 */ /* 0x000fd80003800000 */
[----:B------:R1:W5:Y:S02]  /*2b50*/  LDG.E.LTC128B R170, desc[UR36][R162.64+0x4] ;  /* 0x00000424a2aa7981 */ /* 0x000364000c1e1920 */
.L_x_35:
[----:B------:R-:W-:Y:S05]  /*2b60*/  BSYNC B1 ;  /* 0x0000000000017941 */ /* 0x000fea0003800000 */
.L_x_34:
[----:B-----5:R-:W-:Y:S01]  /*2b70*/  FMUL R88, R170, R155 ;  /* 0x0000009baa587220 */ /* 0x020fe20000400000 */
[----:B------:R-:W-:Y:S02]  /*2b80*/  LEA.HI.X R173, R166, R9, R167, 0x2, P2 ;  /* 0x00000009a6ad7211 */ /* 0x000fe400010f14a7 */
[----:B------:R-:W-:Y:S01]  /*2b90*/  MOV R166, R170 ;  /* 0x000000aa00a67202 */ /* 0x000fe20000000f00 */
[----:B------:R-:W-:-:S05]  /*2ba0*/  FFMA R175, R89, R154, R88 ;  /* 0x0000009a59af7223 */ /* 0x000fca0000000058 */
[----:B------:R2:W-:Y:S04]  /*2bb0*/  @P4 STG.E desc[UR36][R10.64+0x4], R175 ;  /* 0x000004af0a004986 */ /* 0x0005e8000c101924 */
[----:B------:R-:W2:Y:S01]  /*2bc0*/  @P3 LDG.E.LTC128B R166, desc[UR36][R172.64] ;  /* 0x00000024aca63981 */ /* 0x000ea2000c1e1920 */
[----:B------:R-:W-:Y:S01]  /*2bd0*/  IADD3 R168, P2, R6, R168, RZ ;  /* 0x000000a806a87210 */ /* 0x000fe20007f5e0ff */
[----:B------:R-:W-:Y:S01]  /*2be0*/  IMAD.SHL.U32 R167, R4, 0x20, RZ ;  /* 0x0000002004a77824 */ /* 0x000fe200078e00ff */
[----:B------:R-:W-:Y:S03]  /*2bf0*/  BSSY B1, `(.L_x_36) ;  /* 0x000000f000017945 */ /* 0x000fe60003800000 */
[----:B------:R-:W-:Y:S01]  /*2c00*/  IMAD.X R169, R7, 0x1, R177, P2 ;  /* 0x0000000107a97824 */ /* 0x000fe200010e06b1 */
[----:B------:R-:W-:Y:S01]  /*2c10*/  IADD3 R170, P2, R167, R10, RZ ;  /* 0x0000000aa7aa7210 */ /* 0x000fe20007f5e0ff */
[----:B------:R-:W-:-:S05]  /*2c20*/  IMAD.WIDE.U32 R168, R23, R12, R168 ;  /* 0x0000000c17a87225 */ /* 0x000fca00078e00a8 */
[----:B------:R-:W-:Y:S02]  /*2c30*/  IADD3 R89, R13, R169, RZ ;  /* 0x000000a90d597210 */ /* 0x000fe40007ffe0ff */
[----:B------:R-:W-:Y:S02]  /*2c40*/  SHF.L.U64.HI R169, R4, 0x5, R5 ;  /* 0x0000000504a97819 */ /* 0x000fe40000010205 */
[----:B------:R-:W-:-:S03]  /*2c50*/  LEA R88, P4, R168, R8, 0x2 ;  /* 0x00000008a8587211 */ /* 0x000fc600078810ff */
[----:B0-----:R-:W-:Y:S01]  /*2c60*/  IMAD.X R171, R169, 0x1, R11, P2 ;  /* 0x00000001a9ab7824 */ /* 0x001fe200010e060b */
[----:B------:R-:W-:Y:S02]  /*2c70*/  LEA.HI.X R89, R168, R9, R89, 0x2, P4 ;  /* 0x00000009a8597211 */ /* 0x000fe400020f1459 */
[----:B------:R-:W-:Y:S01]  /*2c80*/  ISETP.GT.AND P4, PT, R0, 0x1, P1 ;  /* 0x000000010000780c */ /* 0x000fe20000f84270 */
[----:B--2---:R-:W-:-:S04]  /*2c90*/  FMUL R175, R166, R155 ;  /* 0x0000009ba6af7220 */ /* 0x004fc80000400000 */
[----:B------:R-:W-:-:S05]  /*2ca0*/  FFMA R175, R90, R154, R175 ;  /* 0x0000009a5aaf7223 */ /* 0x000fca00000000af */
[----:B------:R0:W-:Y:S03]  /*2cb0*/  @P3 STG.E desc[UR36][R170.64], R175 ;  /* 0x000000afaa003986 */ /* 0x0001e6000c101924 */
[----:B------:R-:W-:Y:S05]  /*2cc0*/  @!P4 BRA `(.L_x_37) ;  /* 0x000000000004c947 */ /* 0x000fea0003800000 */
[----:B------:R2:W5:Y:S02]  /*2cd0*/  LDG.E.LTC128B R166, desc[UR36][R88.64+0x4] ;  /* 0x0000042458a67981 */ /* 0x000564000c1e1920 */
.L_x_37:
[----:B------:R-:W-:Y:S05]  /*2ce0*/  BSYNC B1 ;  /* 0x0000000000017941 */ /* 0x000fea0003800000 */
.L_x_36:
[----:B-----5:R-:W-:Y:S01]  /*2cf0*/  FMUL R90, R166, R155 ;  /* 0x0000009ba65a7220 */ /* 0x020fe20000400000 */
[----:B------:R-:W-:Y:S01]  /*2d00*/  ISETP.GT.AND P2, PT, R0, 0x8, P0 ;  /* 0x000000080000780c */ /* 0x000fe20000744270 */
[----:B------:R-:W-:Y:S02]  /*2d10*/  BSSY B1, `(.L_x_38) ;  /* 0x0000007000017945 */ /* 0x000fe40003800000 */
[----:B------:R-:W-:Y:S01]  /*2d20*/  FFMA R173, R91, R154, R90 ;  /* 0x0000009a5bad7223 */ /* 0x000fe2000000005a */
[----:B------:R-:W-:Y:S01]  /*2d30*/  @P4 IMAD.MOV.U32 R90, RZ, RZ, R170 ;  /* 0x000000ffff5a4224 */ /* 0x000fe200078e00aa */
[----:B------:R-:W-:-:S05]  /*2d40*/  @P4 MOV R91, R171 ;  /* 0x000000ab005b4202 */ /* 0x000fca0000000f00 */
[----:B------:R3:W-:Y:S03]  /*2d50*/  @P4 STG.E desc[UR36][R90.64+0x4], R173 ;  /* 0x000004ad5a004986 */ /* 0x0007e6000c101924 */
[----:B------:R-:W-:Y:S05]  /*2d60*/  @!P2 BRA `(.L_x_39) ;  /* 0x000000000004a947 */ /* 0x000fea0003800000 */
[----:B------:R4:W5:Y:S02]  /*2d70*/  LDG.E.LTC128B R166, desc[UR36][R162.64+0x20] ;  /* 0x00002024a2a67981 */ /* 0x000964000c1e1920 */
.L_x_39:
[----:B------:R-:W-:Y:S05]  /*2d80*/  BSYNC B1 ;  /* 0x0000000000017941 */ /* 0x000fea0003800000 */
.L_x_38:
[----:B---3-5:R-:W-:Y:S01]  /*2d90*/  FMUL R91, R166, R155 ;  /* 0x0000009ba65b7220 */ /* 0x028fe20000400000 */
[----:B------:R-:W-:Y:S01]  /*2da0*/  ISETP.GT.AND P3, PT, R0, 0x9, P0 ;  /* 0x000000090000780c */ /* 0x000fe20000764270 */
[----:B------:R-:W-:Y:S02]  /*2db0*/  BSSY B1, `(.L_x_40) ;  /* 0x0000005000017945 */ /* 0x000fe40003800000 */
[----:B------:R-:W-:-:S05]  /*2dc0*/  FFMA R91, R92, R154, R91 ;  /* 0x0000009a5c5b7223 */ /* 0x000fca000000005b */
[----:B------:R3:W-:Y:S05]  /*2dd0*/  @P2 STG.E desc[UR36][R10.64+0x20], R91 ;  /* 0x0000205b0a002986 */ /* 0x0007ea000c101924 */
[----:B------:R-:W-:Y:S05]  /*2de0*/  @!P3 BRA `(.L_x_41) ;  /* 0x000000000004b947 */ /* 0x000fea0003800000 */
[----:B------:R0:W5:Y:S02]  /*2df0*/  LDG.E.LTC128B R166, desc[UR36][R162.64+0x24] ;  /* 0x00002424a2a67981 */ /* 0x000164000c1e1920 */
.L_x_41:
[----:B------:R-:W-:Y:S05]  /*2e00*/  BSYNC B1 ;  /* 0x0000000000017941 */ /* 0x000fea0003800000 */
.L_x_40:
[----:B-----5:R-:W-:Y:S01]  /*2e10*/  FMUL R90, R166, R155 ;  /* 0x0000009ba65a7220 */ /* 0x020fe20000400000 */
[----:B------:R-:W-:Y:S01]  /*2e20*/  ISETP.GT.AND P2, PT, R0, 0x8, P1 ;  /* 0x000000080000780c */ /* 0x000fe20000f44270 */
[----:B------:R-:W-:Y:S02]  /*2e30*/  BSSY B1, `(.L_x_42) ;  /* 0x0000005000017945 */ /* 0x000fe40003800000 */
[----:B------:R-:W-:-:S05]  /*2e40*/  FFMA R93, R93, R154, R90 ;  /* 0x0000009a5d5d7223 */ /* 0x000fca000000005a */
[----:B------:R0:W-:Y:S05]  /*2e50*/  @P3 STG.E desc[UR36][R10.64+0x24], R93 ;  /* 0x0000245d0a003986 */ /* 0x0001ea000c101924 */
[----:B------:R-:W-:Y:S05]  /*2e60*/  @!P2 BRA `(.L_x_43) ;  /* 0x000000000004a947 */ /* 0x000fea0003800000 */
[----:B------:R0:W5:Y:S02]  /*2e70*/  LDG.E.LTC128B R166, desc[UR36][R88.64+0x20] ;  /* 0x0000202458a67981 */ /* 0x000164000c1e1920 */
.L_x_43:
[----:B------:R-:W-:Y:S05]  /*2e80*/  BSYNC B1 ;  /* 0x0000000000017941 */ /* 0x000fea0003800000 */
.L_x_42:
[----:B---3-5:R-:W-:Y:S01]  /*2e90*/  FMUL R91, R166, R155 ;  /* 0x0000009ba65b7220 */ /* 0x028fe20000400000 */
[----:B------:R-:W-:Y:S01]  /*2ea0*/  @P2 IMAD.MOV.U32 R90, RZ, RZ, R170 ;  /* 0x000000ffff5a2224 */ /* 0x000fe200078e00aa */
[----:B------:R-:W-:Y:S01]  /*2eb0*/  ISETP.GT.AND P3, PT, R0, 0x9, P1 ;  /* 0x000000090000780c */ /* 0x000fe20000f64270 */
[----:B------:R-:W-:Y:S01]  /*2ec0*/  BSSY B1, `(.L_x_44) ;  /* 0x0000006000017945 */ /* 0x000fe20003800000 */
[----:B0-----:R-:W-:Y:S01]  /*2ed0*/  FFMA R93, R94, R154, R91 ;  /* 0x0000009a5e5d7223 */ /* 0x001fe2000000005b */
[----:B------:R-:W-:-:S05]  /*2ee0*/  @P2 IMAD.MOV.U32 R91, RZ, RZ, R171 ;  /* 0x000000ffff5b2224 */ /* 0x000fca00078e00ab */
[----:B------:R0:W-:Y:S05]  /*2ef0*/  @P2 STG.E desc[UR36][R90.64+0x20], R93 ;  /* 0x0000205d5a002986 */ /* 0x0001ea000c101924 */
[----:B------:R-:W-:Y:S05]  /*2f00*/  @!P3 BRA `(.L_x_45) ;  /* 0x000000000004b947 */ /* 0x000fea0003800000 */
[----:B------:R3:W5:Y:S02]  /*2f10*/  LDG.E.LTC128B R166, desc[UR36][R88.64+0x24] ;  /* 0x0000242458a67981 */ /* 0x000764000c1e1920 */
.L_x_45:
[----:B------:R-:W-:Y:S05]  /*2f20*/  BSYNC B1 ;  /* 0x0000000000017941 */ /* 0x000fea0003800000 */
.L_x_44:
[----:B0----5:R-:W-:Y:S01]  /*2f30*/  FMUL R90, R166, R155 ;  /* 0x0000009ba65a7220 */ /* 0x021fe20000400000 */
[----:B------:R-:W-:Y:S01]  /*2f40*/  @P3 IMAD.MOV.U32 R91, RZ, RZ, R171 ;  /* 0x000000ffff5b3224 */ /* 0x000fe200078e00ab */
[----:B------:R-:W-:Y:S01]  /*2f50*/  ISETP.GT.AND P2, PT, R0, 0x10, P0 ;  /* 0x000000100000780c */ /* 0x000fe20000744270 */
[----:B------:R-:W-:Y:S01]  /*2f60*/  BSSY B1, `(.L_x_46) ;  /* 0x0000006000017945 */ /* 0x000fe20003800000 */
[----:B------:R-:W-:Y:S01]  /*2f70*/  FFMA R95, R95, R154, R90 ;  /* 0x0000009a5f5f7223 */ /* 0x000fe2000000005a */
[----:B------:R-:W-:-:S05]  /*2f80*/  @P3 MOV R90, R170 ;  /* 0x000000aa005a3202 */ /* 0x000fca0000000f00 */
[----:B------:R0:W-:Y:S05]  /*2f90*/  @P3 STG.E desc[UR36][R90.64+0x24], R95 ;  /* 0x0000245f5a003986 */ /* 0x0001ea000c101924 */
[----:B------:R-:W-:Y:S05]  /*2fa0*/  @!P2 BRA `(.L_x_47) ;  /* 0x000000000004a947 */ /* 0x000fea0003800000 */
[----:B------:R0:W5:Y:S02]  /*2fb0*/  LDG.E.LTC128B R166, desc[UR36][R162.64+0x40] ;  /* 0x00004024a2a67981 */ /* 0x000164000c1e1920 */
.L_x_47:
[----:B------:R-:W-:Y:S05]  /*2fc0*/  BSYNC B1 ;  /* 0x0000000000017941 */ /* 0x000fea0003800000 */
.L_x_46:
[----:B0----5:R-:W-:Y:S01]  /*2fd0*/  FMUL R91, R166, R155 ;  /* 0x0000009ba65b7220 */ /* 0x021fe20000400000 */
[----:B------:R-:W-:Y:S01]  /*2fe0*/  ISETP.GT.AND P3, PT, R0, 0x11, P0 ;  /* 0x000000110000780c */ /* 0x000fe20000764270 */
[----:B------:R-:W-:Y:S02]  /*2ff0*/  BSSY B1, `(.L_x_48) ;  /* 0x0000005000017945 */ /* 0x000fe40003800000 */
[----:B------:R-:W-:-:S05]  /*3000*/  FFMA R91, R96, R154, R91 ;  /* 0x0000009a605b7223 */ /* 0x000fca000000005b */
[----:B------:R0:W-:Y:S05]  /*3010*/  @P2 STG.E desc[UR36][R10.64+0x40], R91 ;  /* 0x0000405b0a002986 */ /* 0x0001ea000c101924 */
[----:B------:R-:W-:Y:S05]  /*3020*/  @!P3 BRA `(.L_x_49) ;  /* 0x000000000004b947 */ /* 0x000fea0003800000 */
[----:B------:R0:W5:Y:S02]  /*3030*/  LDG.E.LTC128B R166, desc[UR36][R162.64+0x44] ;  /* 0x00004424a2a67981 */ /* 0x000164000c1e1920 */
.L_x_49:
[----:B------:R-:W-:Y:S05]  /*3040*/  BSYNC B1 ;  /* 0x0000000000017941 */ /* 0x000fea0003800000 */
.L_x_48:
[----:B-----5:R-:W-:Y:S01]  /*3050*/  FMUL R90, R166, R155 ;  /* 0x0000009ba65a7220 */ /* 0x020fe20000400000 */
[----:B------:R-:W-:Y:S01]  /*3060*/  ISETP.GT.AND P2, PT, R0, 0x10, P1 ;  /* 0x000000100000780c */ /* 0x000fe20000f44270 */
[----:B------:R-:W-:Y:S02]  /*3070*/  BSSY B1, `(.L_x_50) ;  /* 0x0000005000017945 */ /* 0x000fe40003800000 */
[----:B------:R-:W-:-:S05]  /*3080*/  FFMA R97, R97, R154, R90 ;  /* 0x0000009a61617223 */ /* 0x000fca000000005a */
[----:B------:R0:W-:Y:S05]  /*3090*/  @P3 STG.E desc[UR36][R10.64+0x44], R97 ;  /* 0x000044610a003986 */ /* 0x0001ea000c101924 */
[----:B------:R-:W-:Y:S05]  /*30a0*/  @!P2 BRA `(.L_x_51) ;  /* 0x000000000004a947 */ /* 0x000fea0003800000 */
[----:B------:R0:W5:Y:S02]  /*30b0*/  LDG.E.LTC128B R166, desc[UR36][R88.64+0x40] ;  /* 0x0000402458a67981 */ /* 0x000164000c1e1920 */
.L_x_51:
[----:B------:R-:W-:Y:S05]  /*30c0*/  BSYNC B1 ;  /* 0x0000000000017941 */ /* 0x000fea0003800000 */
.L_x_50:
        /* <DEDUP_REMOVED lines=9> */
.L_x_53:
[----:B------:R-:W-:Y:S05]  /*3160*/  BSYNC B1 ;  /* 0x0000000000017941 */ /* 0x000fea0003800000 */
.L_x_52:
[----:B0----5:R-:W-:Y:S01]  /*3170*/  FMUL R90, R166, R155 ;  /* 0x0000009ba65a7220 */ /* 0x021fe20000400000 */
[----:B------:R-:W-:Y:S01]  /*3180*/  @P3 IMAD.MOV.U32 R91, RZ, RZ, R171 ;  /* 0x000000ffff5b3224 */ /* 0x000fe200078e00ab */
[----:B------:R-:W-:Y:S01]  /*3190*/  ISETP.GT.AND P2, PT, R0, 0x18, P0 ;  /* 0x000000180000780c */ /* 0x000fe20000744270 */
[----:B------:R-:W-:Y:S01]  /*31a0*/  BSSY B1, `(.L_x_54) ;  /* 0x0000006000017945 */ /* 0x000fe20003800000 */
[----:B------:R-:W-:Y:S01]  /*31b0*/  FFMA R99, R99, R154, R90 ;  /* 0x0000009a63637223 */ /* 0x000fe2000000005a */
[----:B------:R-:W-:-:S05]  /*31c0*/  @P3 IMAD.MOV.U32 R90, RZ, RZ, R170 ;  /* 0x000000ffff5a3224 */ /* 0x000fca00078e00aa */
[----:B------:R0:W-:Y:S05]  /*31d0*/  @P3 STG.E desc[UR36][R90.64+0x44], R99 ;  /* 0x000044635a003986 */ /* 0x0001ea000c101924 */
[----:B------:R-:W-:Y:S05]  /*31e0*/  @!P2 BRA `(.L_x_55) ;  /* 0x000000000004a947 */ /* 0x000fea0003800000 */
[----:B------:R0:W5:Y:S02]  /*31f0*/  LDG.E.LTC128B R166, desc[UR36][R162.64+0x60] ;  /* 0x00006024a2a67981 */ /* 0x000164000c1e1920 */
.L_x_55:
[----:B------:R-:W-:Y:S05]  /*3200*/  BSYNC B1 ;  /* 0x0000000000017941 */ /* 0x000fea0003800000 */
.L_x_54:
[----:B0----5:R-:W-:Y:S01]  /*3210*/  FMUL R91, R166, R155 ;  /* 0x0000009ba65b7220 */ /* 0x021fe20000400000 */
[----:B------:R-:W-:Y:S01]  /*3220*/  ISETP.GT.AND P3, PT, R0, 0x19, P0 ;  /* 0x000000190000780c */ /* 0x000fe20000764270 */
[----:B------:R-:W-:Y:S02]  /*3230*/  BSSY B1, `(.L_x_56) ;  /* 0x0000005000017945 */ /* 0x000fe40003800000 */
[----:B------:R-:W-:-:S05]  /*3240*/  FFMA R91, R100, R154, R91 ;  /* 0x0000009a645b7223 */ /* 0x000fca000000005b */
[----:B------:R0:W-:Y:S05]  /*3250*/  @P2 STG.E desc[UR36][R10.64+0x60], R91 ;  /* 0x0000605b0a002986 */ /* 0x0001ea000c101924 */
[----:B------:R-:W-:Y:S05]  /*3260*/  @!P3 BRA `(.L_x_57) ;  /* 0x000000000004b947 */ /* 0x000fea0003800000 */
[----:B------:R0:W5:Y:S02]  /*3270*/  LDG.E.LTC128B R166, desc[UR36][R162.64+0x64] ;  /* 0x00006424a2a67981 */ /* 0x000164000c1e1920 */
.L_x_57:
[----:B------:R-:W-:Y:S05]  /*3280*/  BSYNC B1 ;  /* 0x0000000000017941 */ /* 0x000fea0003800000 */
.L_x_56:
[----:B-----5:R-:W-:Y:S01]  /*3290*/  FMUL R90, R166, R155 ;  /* 0x0000009ba65a7220 */ /* 0x020fe20000400000 */
[----:B------:R-:W-:Y:S01]  /*32a0*/  ISETP.GT.AND P2, PT, R0, 0x18, P1 ;  /* 0x000000180000780c */ /* 0x000fe20000f44270 */
[----:B------:R-:W-:Y:S02]  /*32b0*/  BSSY B1, `(.L_x_58) ;  /* 0x0000005000017945 */ /* 0x000fe40003800000 */
[----:B------:R-:W-:-:S05]  /*32c0*/  FFMA R101, R101, R154, R90 ;  /* 0x0000009a65657223 */ /* 0x000fca000000005a */
[----:B------:R0:W-:Y:S05]  /*32d0*/  @P3 STG.E desc[UR36][R10.64+0x64], R101 ;  /* 0x000064650a003986 */ /* 0x0001ea000c101924 */
[----:B------:R-:W-:Y:S05]  /*32e0*/  @!P2 BRA `(.L_x_59) ;  /* 0x000000000004a947 */ /* 0x000fea0003800000 */
[----:B------:R0:W5:Y:S02]  /*32f0*/  LDG.E.LTC128B R166, desc[UR36][R88.64+0x60] ;  /* 0x0000602458a67981 */ /* 0x000164000c1e1920 */
.L_x_59:
[----:B------:R-:W-:Y:S05]  /*3300*/  BSYNC B1 ;  /* 0x0000000000017941 */ /* 0x000fea0003800000 */
.L_x_58:
[----:B0----5:R-:W-:Y:S01]  /*3310*/  FMUL R91, R166, R155 ;  /* 0x0000009ba65b7220 */ /* 0x021fe20000400000 */
[----:B------:R-:W-:Y:S01]  /*3320*/  @P2 MOV R90, R170 ;  /* 0x000000aa005a2202 */ /* 0x000fe20000000f00 */
[----:B------:R-:W-:Y:S01]  /*3330*/  BSSY B1, `(.L_x_60) ;  /* 0x0000007000017945 */ /* 0x000fe20003800000 */
[----:B------:R-:W-:Y:S01]  /*3340*/  ISETP.GT.AND P3, PT, R0, 0x19, P1 ;  /* 0x000000190000780c */ /* 0x000fe20000f64270 */
[----:B------:R-:W-:Y:S01]  /*3350*/  FFMA R93, R102, R154, R91 ;  /* 0x0000009a665d7223 */ /* 0x000fe2000000005b */
[----:B------:R-:W-:-:S05]  /*3360*/  @P2 IMAD.MOV.U32 R91, RZ, RZ, R171 ;  /* 0x000000ffff5b2224 */ /* 0x000fca00078e00ab */
[----:B------:R0:W-:Y:S06]  /*3370*/  @P2 STG.E desc[UR36][R90.64+0x60], R93 ;  /* 0x0000605d5a002986 */ /* 0x0001ec000c101924 */
[----:B------:R-:W-:Y:S05]  /*3380*/  @!P3 BRA `(.L_x_61) ;  /* 0x000000000004b947 */ /* 0x000fea0003800000 */
[----:B------:R0:W5:Y:S02]  /*3390*/  LDG.E.LTC128B R166, desc[UR36][R88.64+0x64] ;  /* 0x0000642458a67981 */ /* 0x000164000c1e1920 */
.L_x_61:
[----:B------:R-:W-:Y:S05]  /*33a0*/  BSYNC B1 ;  /* 0x0000000000017941 */ /* 0x000fea0003800000 */
.L_x_60:
        /* <DEDUP_REMOVED lines=9> */
.L_x_63:
[----:B------:R-:W-:Y:S05]  /*3440*/  BSYNC B1 ;  /* 0x0000000000017941 */ /* 0x000fea0003800000 */
.L_x_62:
[----:B0----5:R-:W-:Y:S01]  /*3450*/  FMUL R91, R166, R155 ;  /* 0x0000009ba65b7220 */ /* 0x021fe20000400000 */
[----:B------:R-:W-:Y:S01]  /*3460*/  ISETP.GT.AND P3, PT, R0, 0x21, P0 ;  /* 0x000000210000780c */ /* 0x000fe20000764270 */
[----:B------:R-:W-:Y:S02]  /*3470*/  BSSY B1, `(.L_x_64) ;  /* 0x0000005000017945 */ /* 0x000fe40003800000 */
[----:B------:R-:W-:-:S05]  /*3480*/  FFMA R91, R104, R154, R91 ;  /* 0x0000009a685b7223 */ /* 0x000fca000000005b */
[----:B------:R0:W-:Y:S05]  /*3490*/  @P2 STG.E desc[UR36][R10.64+0x80], R91 ;  /* 0x0000805b0a002986 */ /* 0x0001ea000c101924 */
[----:B------:R-:W-:Y:S05]  /*34a0*/  @!P3 BRA `(.L_x_65) ;  /* 0x000000000004b947 */ /* 0x000fea0003800000 */
[----:B------:R0:W5:Y:S02]  /*34b0*/  LDG.E.LTC128B R166, desc[UR36][R162.64+0x84] ;  /* 0x00008424a2a67981 */ /* 0x000164000c1e1920 */
.L_x_65:
[----:B------:R-:W-:Y:S05]  /*34c0*/  BSYNC B1 ;  /* 0x0000000000017941 */ /* 0x000fea0003800000 */
.L_x_64:
[----:B-----5:R-:W-:Y:S01]  /*34d0*/  FMUL R90, R166, R155 ;  /* 0x0000009ba65a7220 */ /* 0x020fe20000400000 */
[----:B------:R-:W-:Y:S01]  /*34e0*/  ISETP.GT.AND P2, PT, R0, 0x20, P1 ;  /* 0x000000200000780c */ /* 0x000fe20000f44270 */
[----:B------:R-:W-:Y:S02]  /*34f0*/  BSSY B1, `(.L_x_66) ;  /* 0x0000005000017945 */ /* 0x000fe40003800000 */
[----:B------:R-:W-:-:S05]  /*3500*/  FFMA R105, R105, R154, R90 ;  /* 0x0000009a69697223 */ /* 0x000fca000000005a */
[----:B------:R0:W-:Y:S05]  /*3510*/  @P3 STG.E desc[UR36][R10.64+0x84], R105 ;  /* 0x000084690a003986 */ /* 0x0001ea000c101924 */
[----:B------:R-:W-:Y:S05]  /*3520*/  @!P2 BRA `(.L_x_67) ;  /* 0x000000000004a947 */ /* 0x000fea0003800000 */
[----:B------:R0:W5:Y:S02]  /*3530*/  LDG.E.LTC128B R166, desc[UR36][R88.64+0x80] ;  /* 0x0000802458a67981 */ /* 0x000164000c1e1920 */
.L_x_67:
[----:B------:R-:W-:Y:S05]  /*3540*/  BSYNC B1 ;  /* 0x0000000000017941 */ /* 0x000fea0003800000 */
.L_x_66:
        /* <DEDUP_REMOVED lines=9> */
.L_x_69:
[----:B------:R-:W-:Y:S05]  /*35e0*/  BSYNC B1 ;  /* 0x0000000000017941 */ /* 0x000fea0003800000 */
.L_x_68:
        /* <DEDUP_REMOVED lines=9> */
.L_x_71:
[----:B------:R-:W-:Y:S05]  /*3680*/  BSYNC B1 ;  /* 0x0000000000017941 */ /* 0x000fea0003800000 */
.L_x_70:
[----:B0----5:R-:W-:Y:S01]  /*3690*/  FMUL R91, R166, R155 ;  /* 0x0000009ba65b7220 */ /* 0x021fe20000400000 */
[----:B------:R-:W-:Y:S01]  /*36a0*/  ISETP.GT.AND P3, PT, R0, 0x29, P0 ;  /* 0x000000290000780c */ /* 0x000fe20000764270 */
[----:B------:R-:W-:Y:S02]  /*36b0*/  BSSY B1, `(.L_x_72) ;  /* 0x0000005000017945 */ /* 0x000fe40003800000 */
[----:B------:R-:W-:-:S05]  /*36c0*/  FFMA R91, R108, R154, R91 ;  /* 0x0000009a6c5b7223 */ /* 0x000fca000000005b */
[----:B------:R0:W-:Y:S05]  /*36d0*/  @P2 STG.E desc[UR36][R10.64+0xa0], R91 ;  /* 0x0000a05b0a002986 */ /* 0x0001ea000c101924 */
[----:B------:R-:W-:Y:S05]  /*36e0*/  @!P3 BRA `(.L_x_73) ;  /* 0x000000000004b947 */ /* 0x000fea0003800000 */
[----:B------:R0:W5:Y:S02]  /*36f0*/  LDG.E.LTC128B R166, desc[UR36][R162.64+0xa4] ;  /* 0x0000a424a2a67981 */ /* 0x000164000c1e1920 */
.L_x_73:
[----:B------:R-:W-:Y:S05]  /*3700*/  BSYNC B1 ;  /* 0x0000000000017941 */ /* 0x000fea0003800000 */
.L_x_72:
[----:B-----5:R-:W-:Y:S01]  /*3710*/  FMUL R90, R166, R155 ;  /* 0x0000009ba65a7220 */ /* 0x020fe20000400000 */
[----:B------:R-:W-:Y:S01]  /*3720*/  ISETP.GT.AND P2, PT, R0, 0x28, P1 ;  /* 0x000000280000780c */ /* 0x000fe20000f44270 */
[----:B------:R-:W-:Y:S02]  /*3730*/  BSSY B1, `(.L_x_74) ;  /* 0x0000005000017945 */ /* 0x000fe40003800000 */
[----:B------:R-:W-:-:S05]  /*3740*/  FFMA R109, R109, R154, R90 ;  /* 0x0000009a6d6d7223 */ /* 0x000fca000000005a */
[----:B------:R0:W-:Y:S05]  /*3750*/  @P3 STG.E desc[UR36][R10.64+0xa4], R109 ;  /* 0x0000a46d0a003986 */ /* 0x0001ea000c101924 */
[----:B------:R-:W-:Y:S05]  /*3760*/  @!P2 BRA `(.L_x_75) ;  /* 0x000000000004a947 */ /* 0x000fea0003800000 */
[----:B------:R0:W5:Y:S02]  /*3770*/  LDG.E.LTC128B R166, desc[UR36][R88.64+0xa0] ;  /* 0x0000a02458a67981 */ /* 0x000164000c1e1920 */
.L_x_75:
[----:B------:R-:W-:Y:S05]  /*3780*/  BSYNC B1 ;  /* 0x0000000000017941 */ /* 0x000fea0003800000 */
.L_x_74:
        /* <DEDUP_REMOVED lines=9> */
.L_x_77:
[----:B------:R-:W-:Y:S05]  /*3820*/  BSYNC B1 ;  /* 0x0000000000017941 */ /* 0x000fea0003800000 */
.L_x_76:
        /* <DEDUP_REMOVED lines=9> */
.L_x_79:
[----:B------:R-:W-:Y:S05]  /*38c0*/  BSYNC B1 ;  /* 0x0000000000017941 */ /* 0x000fea0003800000 */
.L_x_78:
[----:B0----5:R-:W-:Y:S01]  /*38d0*/  FMUL R91, R166, R155 ;  /* 0x0000009ba65b7220 */ /* 0x021fe20000400000 */
[----:B------:R-:W-:Y:S01]  /*38e0*/  ISETP.GT.AND P3, PT, R0, 0x31, P0 ;  /* 0x000000310000780c */ /* 0x000fe20000764270 */
[----:B------:R-:W-:Y:S02]  /*38f0*/  BSSY B1, `(.L_x_80) ;  /* 0x0000005000017945 */ /* 0x000fe40003800000 */
[----:B------:R-:W-:-:S05]  /*3900*/  FFMA R91, R112, R154, R91 ;  /* 0x0000009a705b7223 */ /* 0x000fca000000005b */
[----:B------:R0:W-:Y:S05]  /*3910*/  @P2 STG.E desc[UR36][R10.64+0xc0], R91 ;  /* 0x0000c05b0a002986 */ /* 0x0001ea000c101924 */
[----:B------:R-:W-:Y:S05]  /*3920*/  @!P3 BRA `(.L_x_81) ;  /* 0x000000000004b947 */ /* 0x000fea0003800000 */
[----:B------:R0:W5:Y:S02]  /*3930*/  LDG.E.LTC128B R166, desc[UR36][R162.64+0xc4] ;  /* 0x0000c424a2a67981 */ /* 0x000164000c1e1920 */
.L_x_81:
[----:B------:R-:W-:Y:S05]  /*3940*/  BSYNC B1 ;  /* 0x0000000000017941 */ /* 0x000fea0003800000 */
.L_x_80:
[----:B-----5:R-:W-:Y:S01]  /*3950*/  FMUL R90, R166, R155 ;  /* 0x0000009ba65a7220 */ /* 0x020fe20000400000 */
[----:B------:R-:W-:Y:S01]  /*3960*/  ISETP.GT.AND P2, PT, R0, 0x30, P1 ;  /* 0x000000300000780c */ /* 0x000fe20000f44270 */
[----:B------:R-:W-:Y:S02]  /*3970*/  BSSY B1, `(.L_x_82) ;  /* 0x0000005000017945 */ /* 0x000fe40003800000 */
[----:B------:R-:W-:-:S05]  /*3980*/  FFMA R113, R113, R154, R90 ;  /* 0x0000009a71717223 */ /* 0x000fca000000005a */
[----:B------:R0:W-:Y:S05]  /*3990*/  @P3 STG.E desc[UR36][R10.64+0xc4], R113 ;  /* 0x0000c4710a003986 */ /* 0x0001ea000c101924 */
[----:B------:R-:W-:Y:S05]  /*39a0*/  @!P2 BRA `(.L_x_83) ;  /* 0x000000000004a947 */ /* 0x000fea0003800000 */
[----:B------:R0:W5:Y:S02]  /*39b0*/  LDG.E.LTC128B R166, desc[UR36][R88.64+0xc0] ;  /* 0x0000c02458a67981 */ /* 0x000164000c1e1920 */
.L_x_83:
[----:B------:R-:W-:Y:S05]  /*39c0*/  BSYNC B1 ;  /* 0x0000000000017941 */ /* 0x000fea0003800000 */
.L_x_82:
        /* <DEDUP_REMOVED lines=9> */
.L_x_85:
[----:B------:R-:W-:Y:S05]  /*3a60*/  BSYNC B1 ;  /* 0x0000000000017941 */ /* 0x000fea0003800000 */
.L_x_84:
        /* <DEDUP_REMOVED lines=9> */
.L_x_87:
[----:B------:R-:W-:Y:S05]  /*3b00*/  BSYNC B1 ;  /* 0x0000000000017941 */ /* 0x000fea0003800000 */
.L_x_86:
[----:B0----5:R-:W-:Y:S01]  /*3b10*/  FMUL R91, R166, R155 ;  /* 0x0000009ba65b7220 */ /* 0x021fe20000400000 */
[----:B------:R-:W-:Y:S01]  /*3b20*/  ISETP.GT.AND P3, PT, R0, 0x39, P0 ;  /* 0x000000390000780c */ /* 0x000fe20000764270 */
[----:B------:R-:W-:Y:S02]  /*3b30*/  BSSY B1, `(.L_x_88) ;  /* 0x0000005000017945 */ /* 0x000fe40003800000 */
[----:B------:R-:W-:-:S05]  /*3b40*/  FFMA R91, R116, R154, R91 ;  /* 0x0000009a745b7223 */ /* 0x000fca000000005b */
[----:B------:R0:W-:Y:S05]  /*3b50*/  @P2 STG.E desc[UR36][R10.64+0xe0], R91 ;  /* 0x0000e05b0a002986 */ /* 0x0001ea000c101924 */
[----:B------:R-:W-:Y:S05]  /*3b60*/  @!P3 BRA `(.L_x_89) ;  /* 0x000000000004b947 */ /* 0x000fea0003800000 */
[----:B------:R0:W5:Y:S02]  /*3b70*/  LDG.E.LTC128B R166, desc[UR36][R162.64+0xe4] ;  /* 0x0000e424a2a67981 */ /* 0x000164000c1e1920 */
.L_x_89:
[----:B------:R-:W-:Y:S05]  /*3b80*/  BSYNC B1 ;  /* 0x0000000000017941 */ /* 0x000fea0003800000 */
.L_x_88:
[----:B-----5:R-:W-:Y:S01]  /*3b90*/  FMUL R90, R166, R155 ;  /* 0x0000009ba65a7220 */ /* 0x020fe20000400000 */
[----:B------:R-:W-:Y:S01]  /*3ba0*/  ISETP.GT.AND P2, PT, R0, 0x38, P1 ;  /* 0x000000380000780c */ /* 0x000fe20000f44270 */
[----:B------:R-:W-:Y:S02]  /*3bb0*/  BSSY B1, `(.L_x_90) ;  /* 0x0000005000017945 */ /* 0x000fe40003800000 */
[----:B------:R-:W-:-:S05]  /*3bc0*/  FFMA R117, R117, R154, R90 ;  /* 0x0000009a75757223 */ /* 0x000fca000000005a */
[----:B------:R0:W-:Y:S05]  /*3bd0*/  @P3 STG.E desc[UR36][R10.64+0xe4], R117 ;  /* 0x0000e4750a003986 */ /* 0x0001ea000c101924 */
[----:B------:R-:W-:Y:S05]  /*3be0*/  @!P2 BRA `(.L_x_91) ;  /* 0x000000000004a947 */ /* 0x000fea0003800000 */
[----:B------:R0:W5:Y:S02]  /*3bf0*/  LDG.E.LTC128B R166, desc[UR36][R88.64+0xe0] ;  /* 0x0000e02458a67981 */ /* 0x000164000c1e1920 */
.L_x_91:
[----:B------:R-:W-:Y:S05]  /*3c00*/  BSYNC B1 ;  /* 0x0000000000017941 */ /* 0x000fea0003800000 */
.L_x_90:
        /* <DEDUP_REMOVED lines=9> */
.L_x_93:
[----:B------:R-:W-:Y:S05]  /*3ca0*/  BSYNC B1 ;  /* 0x0000000000017941 */ /* 0x000fea0003800000 */
.L_x_92:
        /* <DEDUP_REMOVED lines=9> */
.L_x_95:
[----:B------:R-:W-:Y:S05]  /*3d40*/  BSYNC B1 ;  /* 0x0000000000017941 */ /* 0x000fea0003800000 */
.L_x_94:
[----:B0----5:R-:W-:Y:S01]  /*3d50*/  FMUL R91, R166, R155 ;  /* 0x0000009ba65b7220 */ /* 0x021fe20000400000 */
[----:B------:R-:W-:Y:S01]  /*3d60*/  ISETP.GT.AND P3, PT, R0, 0x41, P0 ;  /* 0x000000410000780c */ /* 0x000fe20000764270 */
[----:B------:R-:W-:Y:S02]  /*3d70*/  BSSY B1, `(.L_x_96) ;  /* 0x0000005000017945 */ /* 0x000fe40003800000 */
[----:B------:R-:W-:-:S05]  /*3d80*/  FFMA R91, R120, R154, R91 ;  /* 0x0000009a785b7223 */ /* 0x000fca000000005b */
[----:B------:R0:W-:Y:S05]  /*3d90*/  @P2 STG.E desc[UR36][R10.64+0x100], R91 ;  /* 0x0001005b0a002986 */ /* 0x0001ea000c101924 */
[----:B------:R-:W-:Y:S05]  /*3da0*/  @!P3 BRA `(.L_x_97) ;  /* 0x000000000004b947 */ /* 0x000fea0003800000 */
[----:B------:R0:W5:Y:S02]  /*3db0*/  LDG.E.LTC128B R166, desc[UR36][R162.64+0x104] ;  /* 0x00010424a2a67981 */ /* 0x000164000c1e1920 */
.L_x_97:
[----:B------:R-:W-:Y:S05]  /*3dc0*/  BSYNC B1 ;  /* 0x0000000000017941 */ /* 0x000fea0003800000 */
.L_x_96:
[----:B-----5:R-:W-:Y:S01]  /*3dd0*/  FMUL R90, R166, R155 ;  /* 0x0000009ba65a7220 */ /* 0x020fe20000400000 */
[----:B------:R-:W-:Y:S01]  /*3de0*/  ISETP.GT.AND P2, PT, R0, 0x40, P1 ;  /* 0x000000400000780c */ /* 0x000fe20000f44270 */
[----:B------:R-:W-:Y:S02]  /*3df0*/  BSSY B1, `(.L_x_98) ;  /* 0x0000005000017945 */ /* 0x000fe40003800000 */
[----:B------:R-:W-:-:S05]  /*3e00*/  FFMA R121, R121, R154, R90 ;  /* 0x0000009a79797223 */ /* 0x000fca000000005a */
[----:B------:R0:W-:Y:S05]  /*3e10*/  @P3 STG.E desc[UR36][R10.64+0x104], R121 ;  /* 0x000104790a003986 */ /* 0x0001ea000c101924 */
[----:B------:R-:W-:Y:S05]  /*3e20*/  @!P2 BRA `(.L_x_99) ;  /* 0x000000000004a947 */ /* 0x000fea0003800000 */
[----:B------:R0:W5:Y:S02]  /*3e30*/  LDG.E.LTC128B R166, desc[UR36][R88.64+0x100] ;  /* 0x0001002458a67981 */ /* 0x000164000c1e1920 */
.L_x_99:
[----:B------:R-:W-:Y:S05]  /*3e40*/  BSYNC B1 ;  /* 0x0000000000017941 */ /* 0x000fea0003800000 */
.L_x_98:
        /* <DEDUP_REMOVED lines=9> */
.L_x_101:
[----:B------:R-:W-:Y:S05]  /*3ee0*/  BSYNC B1 ;  /* 0x0000000000017941 */ /* 0x000fea0003800000 */
.L_x_100:
        /* <DEDUP_REMOVED lines=9> */
.L_x_103:
[----:B------:R-:W-:Y:S05]  /*3f80*/  BSYNC B1 ;  /* 0x0000000000017941 */ /* 0x000fea0003800000 */
.L_x_102:
[----:B0----5:R-:W-:Y:S01]  /*3f90*/  FMUL R91, R166, R155 ;  /* 0x0000009ba65b7220 */ /* 0x021fe20000400000 */
[----:B------:R-:W-:Y:S01]  /*3fa0*/  ISETP.GT.AND P3, PT, R0, 0x49, P0 ;  /* 0x000000490000780c */ /* 0x000fe20000764270 */
[----:B------:R-:W-:Y:S02]  /*3fb0*/  BSSY B1, `(.L_x_104) ;  /* 0x0000005000017945 */ /* 0x000fe40003800000 */
[----:B------:R-:W-:-:S05]  /*3fc0*/  FFMA R91, R124, R154, R91 ;  /* 0x0000009a7c5b7223 */ /* 0x000fca000000005b */
[----:B------:R0:W-:Y:S05]  /*3fd0*/  @P2 STG.E desc[UR36][R10.64+0x120], R91 ;  /* 0x0001205b0a002986 */ /* 0x0001ea000c101924 */
[----:B------:R-:W-:Y:S05]  /*3fe0*/  @!P3 BRA `(.L_x_105) ;  /* 0x000000000004b947 */ /* 0x000fea0003800000 */
[----:B------:R0:W5:Y:S02]  /*3ff0*/  LDG.E.LTC128B R166, desc[UR36][R162.64+0x124] ;  /* 0x00012424a2a67981 */ /* 0x000164000c1e1920 */
.L_x_105:
[----:B------:R-:W-:Y:S05]  /*4000*/  BSYNC B1 ;  /* 0x0000000000017941 */ /* 0x000fea0003800000 */
.L_x_104:
[----:B-----5:R-:W-:Y:S01]  /*4010*/  FMUL R90, R166, R155 ;  /* 0x0000009ba65a7220 */ /* 0x020fe20000400000 */
[----:B------:R-:W-:Y:S01]  /*4020*/  ISETP.GT.AND P2, PT, R0, 0x48, P1 ;  /* 0x000000480000780c */ /* 0x000fe20000f44270 */
[----:B------:R-:W-:Y:S02]  /*4030*/  BSSY B1, `(.L_x_106) ;  /* 0x0000005000017945 */ /* 0x000fe40003800000 */
[----:B------:R-:W-:-:S05]  /*4040*/  FFMA R125, R125, R154, R90 ;  /* 0x0000009a7d7d7223 */ /* 0x000fca000000005a */
[----:B------:R0:W-:Y:S05]  /*4050*/  @P3 STG.E desc[UR36][R10.64+0x124], R125 ;  /* 0x0001247d0a003986 */ /* 0x0001ea000c101924 */
[----:B------:R-:W-:Y:S05]  /*4060*/  @!P2 BRA `(.L_x_107) ;  /* 0x000000000004a947 */ /* 0x000fea0003800000 */
[----:B------:R0:W5:Y:S02]  /*4070*/  LDG.E.LTC128B R166, desc[UR36][R88.64+0x120] ;  /* 0x0001202458a67981 */ /* 0x000164000c1e1920 */
.L_x_107:
[----:B------:R-:W-:Y:S05]  /*4080*/  BSYNC B1 ;  /* 0x0000000000017941 */ /* 0x000fea0003800000 */
.L_x_106:
        /* <DEDUP_REMOVED lines=9> */
.L_x_109:
[----:B------:R-:W-:Y:S05]  /*4120*/  BSYNC B1 ;  /* 0x0000000000017941 */ /* 0x000fea0003800000 */
.L_x_108:
        /* <DEDUP_REMOVED lines=9> */
.L_x_111:
[----:B------:R-:W-:Y:S05]  /*41c0*/  BSYNC B1 ;  /* 0x0000000000017941 */ /* 0x000fea0003800000 */
.L_x_110:
[----:B0----5:R-:W-:Y:S01]  /*41d0*/  FMUL R91, R166, R155 ;  /* 0x0000009ba65b7220 */ /* 0x021fe20000400000 */
[----:B------:R-:W-:Y:S01]  /*41e0*/  ISETP.GT.AND P3, PT, R0, 0x51, P0 ;  /* 0x000000510000780c */ /* 0x000fe20000764270 */
[----:B------:R-:W-:Y:S02]  /*41f0*/  BSSY B1, `(.L_x_112) ;  /* 0x0000005000017945 */ /* 0x000fe40003800000 */
[----:B------:R-:W-:-:S05]  /*4200*/  FFMA R91, R128, R154, R91 ;  /* 0x0000009a805b7223 */ /* 0x000fca000000005b */
[----:B------:R0:W-:Y:S05]  /*4210*/  @P2 STG.E desc[UR36][R10.64+0x140], R91 ;  /* 0x0001405b0a002986 */ /* 0x0001ea000c101924 */
[----:B------:R-:W-:Y:S05]  /*4220*/  @!P3 BRA `(.L_x_113) ;  /* 0x000000000004b947 */ /* 0x000fea0003800000 */
[----:B------:R0:W5:Y:S02]  /*4230*/  LDG.E.LTC128B R166, desc[UR36][R162.64+0x144] ;  /* 0x00014424a2a67981 */ /* 0x000164000c1e1920 */
.L_x_113:
[----:B------:R-:W-:Y:S05]  /*4240*/  BSYNC B1 ;  /* 0x0000000000017941 */ /* 0x000fea0003800000 */
.L_x_112:
[----:B-----5:R-:W-:Y:S01]  /*4250*/  FMUL R90, R166, R155 ;  /* 0x0000009ba65a7220 */ /* 0x020fe20000400000 */
[----:B------:R-:W-:Y:S01]  /*4260*/  ISETP.GT.AND P2, PT, R0, 0x50, P1 ;  /* 0x000000500000780c */ /* 0x000fe20000f44270 */
[----:B------:R-:W-:Y:S02]  /*4270*/  BSSY B1, `(.L_x_114) ;  /* 0x0000005000017945 */ /* 0x000fe40003800000 */
[----:B------:R-:W-:-:S05]  /*4280*/  FFMA R129, R129, R154, R90 ;  /* 0x0000009a81817223 */ /* 0x000fca000000005a */
[----:B------:R0:W-:Y:S05]  /*4290*/  @P3 STG.E desc[UR36][R10.64+0x144], R129 ;  /* 0x000144810a003986 */ /* 0x0001ea000c101924 */
[----:B------:R-:W-:Y:S05]  /*42a0*/  @!P2 BRA `(.L_x_115) ;  /* 0x000000000004a947 */ /* 0x000fea0003800000 */
[----:B------:R0:W5:Y:S02]  /*42b0*/  LDG.E.LTC128B R166, desc[UR36][R88.64+0x140] ;  /* 0x0001402458a67981 */ /* 0x000164000c1e1920 */
.L_x_115:
[----:B------:R-:W-:Y:S05]  /*42c0*/  BSYNC B1 ;  /* 0x0000000000017941 */ /* 0x000fea0003800000 */
.L_x_114:
        /* <DEDUP_REMOVED lines=9> */
.L_x_117:
[----:B------:R-:W-:Y:S05]  /*4360*/  BSYNC B1 ;  /* 0x0000000000017941 */ /* 0x000fea0003800000 */
.L_x_116:
        /* <DEDUP_REMOVED lines=9> */
.L_x_119:
[----:B------:R-:W-:Y:S05]  /*4400*/  BSYNC B1 ;  /* 0x0000000000017941 */ /* 0x000fea0003800000 */
.L_x_118:
[----:B0----5:R-:W-:Y:S01]  /*4410*/  FMUL R91, R166, R155 ;  /* 0x0000009ba65b7220 */ /* 0x021fe20000400000 */
[----:B------:R-:W-:Y:S01]  /*4420*/  ISETP.GT.AND P3, PT, R0, 0x59, P0 ;  /* 0x000000590000780c */ /* 0x000fe20000764270 */
[----:B------:R-:W-:Y:S02]  /*4430*/  BSSY B1, `(.L_x_120) ;  /* 0x0000005000017945 */ /* 0x000fe40003800000 */
[----:B------:R-:W-:-:S05]  /*4440*/  FFMA R91, R132, R154, R91 ;  /* 0x0000009a845b7223 */ /* 0x000fca000000005b */
[----:B------:R0:W-:Y:S05]  /*4450*/  @P2 STG.E desc[UR36][R10.64+0x160], R91 ;  /* 0x0001605b0a002986 */ /* 0x0001ea000c101924 */
[----:B------:R-:W-:Y:S05]  /*4460*/  @!P3 BRA `(.L_x_121) ;  /* 0x000000000004b947 */ /* 0x000fea0003800000 */
[----:B------:R0:W5:Y:S02]  /*4470*/  LDG.E.LTC128B R166, desc[UR36][R162.64+0x164] ;  /* 0x00016424a2a67981 */ /* 0x000164000c1e1920 */
.L_x_121:
[----:B------:R-:W-:Y:S05]  /*4480*/  BSYNC B1 ;  /* 0x0000000000017941 */ /* 0x000fea0003800000 */
.L_x_120:
[----:B-----5:R-:W-:Y:S01]  /*4490*/  FMUL R90, R166, R155 ;  /* 0x0000009ba65a7220 */ /* 0x020fe20000400000 */
[----:B------:R-:W-:Y:S01]  /*44a0*/  ISETP.GT.AND P2, PT, R0, 0x58, P1 ;  /* 0x000000580000780c */ /* 0x000fe20000f44270 */
[----:B------:R-:W-:Y:S02]  /*44b0*/  BSSY B1, `(.L_x_122) ;  /* 0x0000005000017945 */ /* 0x000fe40003800000 */
[----:B------:R-:W-:-:S05]  /*44c0*/  FFMA R133, R133, R154, R90 ;  /* 0x0000009a85857223 */ /* 0x000fca000000005a */
[----:B------:R0:W-:Y:S05]  /*44d0*/  @P3 STG.E desc[UR36][R10.64+0x164], R133 ;  /* 0x000164850a003986 */ /* 0x0001ea000c101924 */
[----:B------:R-:W-:Y:S05]  /*44e0*/  @!P2 BRA `(.L_x_123) ;  /* 0x000000000004a947 */ /* 0x000fea0003800000 */
[----:B------:R0:W5:Y:S02]  /*44f0*/  LDG.E.LTC128B R166, desc[UR36][R88.64+0x160] ;  /* 0x0001602458a67981 */ /* 0x000164000c1e1920 */
.L_x_123:
[----:B------:R-:W-:Y:S05]  /*4500*/  BSYNC B1 ;  /* 0x0000000000017941 */ /* 0x000fea0003800000 */
.L_x_122:
        /* <DEDUP_REMOVED lines=9> */
.L_x_125:
[----:B------:R-:W-:Y:S05]  /*45a0*/  BSYNC B1 ;  /* 0x0000000000017941 */ /* 0x000fea0003800000 */
.L_x_124:
        /* <DEDUP_REMOVED lines=9> */
.L_x_127:
[----:B------:R-:W-:Y:S05]  /*4640*/  BSYNC B1 ;  /* 0x0000000000017941 */ /* 0x000fea0003800000 */
.L_x_126:
[----:B0----5:R-:W-:Y:S01]  /*4650*/  FMUL R91, R166, R155 ;  /* 0x0000009ba65b7220 */ /* 0x021fe20000400000 */
[----:B------:R-:W-:Y:S01]  /*4660*/  ISETP.GT.AND P3, PT, R0, 0x61, P0 ;  /* 0x000000610000780c */ /* 0x000fe20000764270 */
[----:B------:R-:W-:Y:S02]  /*4670*/  BSSY B1, `(.L_x_128) ;  /* 0x0000005000017945 */ /* 0x000fe40003800000 */
[----:B------:R-:W-:-:S05]  /*4680*/  FFMA R91, R136, R154, R91 ;  /* 0x0000009a885b7223 */ /* 0x000fca000000005b */
[----:B------:R0:W-:Y:S05]  /*4690*/  @P2 STG.E desc[UR36][R10.64+0x180], R91 ;  /* 0x0001805b0a002986 */ /* 0x0001ea000c101924 */
[----:B------:R-:W-:Y:S05]  /*46a0*/  @!P3 BRA `(.L_x_129) ;  /* 0x000000000004b947 */ /* 0x000fea0003800000 */
[----:B------:R0:W5:Y:S02]  /*46b0*/  LDG.E.LTC128B R166, desc[UR36][R162.64+0x184] ;  /* 0x00018424a2a67981 */ /* 0x000164000c1e1920 */
.L_x_129:
[----:B------:R-:W-:Y:S05]  /*46c0*/  BSYNC B1 ;  /* 0x0000000000017941 */ /* 0x000fea0003800000 */
.L_x_128:
[----:B-----5:R-:W-:Y:S01]  /*46d0*/  FMUL R90, R166, R155 ;  /* 0x0000009ba65a7220 */ /* 0x020fe20000400000 */
[----:B------:R-:W-:Y:S01]  /*46e0*/  ISETP.GT.AND P2, PT, R0, 0x60, P1 ;  /* 0x000000600000780c */ /* 0x000fe20000f44270 */
[----:B------:R-:W-:Y:S02]  /*46f0*/  BSSY B1, `(.L_x_130) ;  /* 0x0000005000017945 */ /* 0x000fe40003800000 */
[----:B------:R-:W-:-:S05]  /*4700*/  FFMA R137, R137, R154, R90 ;  /* 0x0000009a89897223 */ /* 0x000fca000000005a */
[----:B------:R0:W-:Y:S05]  /*4710*/  @P3 STG.E desc[UR36][R10.64+0x184], R137 ;  /* 0x000184890a003986 */ /* 0x0001ea000c101924 */
[----:B------:R-:W-:Y:S05]  /*4720*/  @!P2 BRA `(.L_x_131) ;  /* 0x000000000004a947 */ /* 0x000fea0003800000 */
[----:B------:R0:W5:Y:S02]  /*4730*/  LDG.E.LTC128B R166, desc[UR36][R88.64+0x180] ;  /* 0x0001802458a67981 */ /* 0x000164000c1e1920 */
.L_x_131:
[----:B------:R-:W-:Y:S05]  /*4740*/  BSYNC B1 ;  /* 0x0000000000017941 */ /* 0x000fea0003800000 */
.L_x_130:
        /* <DEDUP_REMOVED lines=9> */
.L_x_133:
[----:B------:R-:W-:Y:S05]  /*47e0*/  BSYNC B1 ;  /* 0x0000000000017941 */ /* 0x000fea0003800000 */
.L_x_132:
        /* <DEDUP_REMOVED lines=9> */
.L_x_135:
[----:B------:R-:W-:Y:S05]  /*4880*/  BSYNC B1 ;  /* 0x0000000000017941 */ /* 0x000fea0003800000 */
.L_x_134:
[----:B0----5:R-:W-:Y:S01]  /*4890*/  FMUL R91, R166, R155 ;  /* 0x0000009ba65b7220 */ /* 0x021fe20000400000 */
[----:B------:R-:W-:Y:S01]  /*48a0*/  ISETP.GT.AND P3, PT, R0, 0x69, P0 ;  /* 0x000000690000780c */ /* 0x000fe20000764270 */
[----:B------:R-:W-:Y:S02]  /*48b0*/  BSSY B1, `(.L_x_136) ;  /* 0x0000005000017945 */ /* 0x000fe40003800000 */
[----:B------:R-:W-:-:S05]  /*48c0*/  FFMA R91, R140, R154, R91 ;  /* 0x0000009a8c5b7223 */ /* 0x000fca000000005b */
[----:B------:R0:W-:Y:S05]  /*48d0*/  @P2 STG.E desc[UR36][R10.64+0x1a0], R91 ;  /* 0x0001a05b0a002986 */ /* 0x0001ea000c101924 */
[----:B------:R-:W-:Y:S05]  /*48e0*/  @!P3 BRA `(.L_x_137) ;  /* 0x000000000004b947 */ /* 0x000fea0003800000 */
[----:B------:R0:W5:Y:S02]  /*48f0*/  LDG.E.LTC128B R166, desc[UR36][R162.64+0x1a4] ;  /* 0x0001a424a2a67981 */ /* 0x000164000c1e1920 */
.L_x_137:
[----:B------:R-:W-:Y:S05]  /*4900*/  BSYNC B1 ;  /* 0x0000000000017941 */ /* 0x000fea0003800000 */
.L_x_136:
[----:B-----5:R-:W-:Y:S01]  /*4910*/  FMUL R90, R166, R155 ;  /* 0x0000009ba65a7220 */ /* 0x020fe20000400000 */
[----:B------:R-:W-:Y:S01]  /*4920*/  ISETP.GT.AND P2, PT, R0, 0x68, P1 ;  /* 0x000000680000780c */ /* 0x000fe20000f44270 */
[----:B------:R-:W-:Y:S02]  /*4930*/  BSSY B1, `(.L_x_138) ;  /* 0x0000005000017945 */ /* 0x000fe40003800000 */
[----:B------:R-:W-:-:S05]  /*4940*/  FFMA R141, R141, R154, R90 ;  /* 0x0000009a8d8d7223 */ /* 0x000fca000000005a */
[----:B------:R0:W-:Y:S05]  /*4950*/  @P3 STG.E desc[UR36][R10.64+0x1a4], R141 ;  /* 0x0001a48d0a003986 */ /* 0x0001ea000c101924 */
[----:B------:R-:W-:Y:S05]  /*4960*/  @!P2 BRA `(.L_x_139) ;  /* 0x000000000004a947 */ /* 0x000fea0003800000 */
[----:B------:R0:W5:Y:S02]  /*4970*/  LDG.E.LTC128B R166, desc[UR36][R88.64+0x1a0] ;  /* 0x0001a02458a67981 */ /* 0x000164000c1e1920 */
.L_x_139:
[----:B------:R-:W-:Y:S05]  /*4980*/  BSYNC B1 ;  /* 0x0000000000017941 */ /* 0x000fea0003800000 */
.L_x_138:
        /* <DEDUP_REMOVED lines=9> */
.L_x_141:
[----:B------:R-:W-:Y:S05]  /*4a20*/  BSYNC B1 ;  /* 0x0000000000017941 */ /* 0x000fea0003800000 */
.L_x_140:
        /* <DEDUP_REMOVED lines=9> */
.L_x_143:
[----:B------:R-:W-:Y:S05]  /*4ac0*/  BSYNC B1 ;  /* 0x0000000000017941 */ /* 0x000fea0003800000 */
.L_x_142:
[----:B0----5:R-:W-:Y:S01]  /*4ad0*/  FMUL R91, R166, R155 ;  /* 0x0000009ba65b7220 */ /* 0x021fe20000400000 */
[----:B------:R-:W-:Y:S01]  /*4ae0*/  ISETP.GT.AND P3, PT, R0, 0x71, P0 ;  /* 0x000000710000780c */ /* 0x000fe20000764270 */
[----:B------:R-:W-:Y:S02]  /*4af0*/  BSSY B1, `(.L_x_144) ;  /* 0x0000005000017945 */ /* 0x000fe40003800000 */
[----:B------:R-:W-:-:S05]  /*4b00*/  FFMA R91, R144, R154, R91 ;  /* 0x0000009a905b7223 */ /* 0x000fca000000005b */
[----:B------:R0:W-:Y:S05]  /*4b10*/  @P2 STG.E desc[UR36][R10.64+0x1c0], R91 ;  /* 0x0001c05b0a002986 */ /* 0x0001ea000c101924 */
[----:B------:R-:W-:Y:S05]  /*4b20*/  @!P3 BRA `(.L_x_145) ;  /* 0x000000000004b947 */ /* 0x000fea0003800000 */
[----:B------:R0:W5:Y:S02]  /*4b30*/  LDG.E.LTC128B R166, desc[UR36][R162.64+0x1c4] ;  /* 0x0001c424a2a67981 */ /* 0x000164000c1e1920 */
.L_x_145:
[----:B------:R-:W-:Y:S05]  /*4b40*/  BSYNC B1 ;  /* 0x0000000000017941 */ /* 0x000fea0003800000 */
.L_x_144:
[----:B-----5:R-:W-:Y:S01]  /*4b50*/  FMUL R90, R166, R155 ;  /* 0x0000009ba65a7220 */ /* 0x020fe20000400000 */
[----:B------:R-:W-:Y:S01]  /*4b60*/  ISETP.GT.AND P2, PT, R0, 0x70, P1 ;  /* 0x000000700000780c */ /* 0x000fe20000f44270 */
[----:B------:R-:W-:Y:S02]  /*4b70*/  BSSY B1, `(.L_x_146) ;  /* 0x0000005000017945 */ /* 0x000fe40003800000 */
[----:B------:R-:W-:-:S05]  /*4b80*/  FFMA R145, R145, R154, R90 ;  /* 0x0000009a91917223 */ /* 0x000fca000000005a */
[----:B------:R0:W-:Y:S05]  /*4b90*/  @P3 STG.E desc[UR36][R10.64+0x1c4], R145 ;  /* 0x0001c4910a003986 */ /* 0x0001ea000c101924 */
[----:B------:R-:W-:Y:S05]  /*4ba0*/  @!P2 BRA `(.L_x_147) ;  /* 0x000000000004a947 */ /* 0x000fea0003800000 */
[----:B------:R0:W5:Y:S02]  /*4bb0*/  LDG.E.LTC128B R166, desc[UR36][R88.64+0x1c0] ;  /* 0x0001c02458a67981 */ /* 0x000164000c1e1920 */
.L_x_147:
[----:B------:R-:W-:Y:S05]  /*4bc0*/  BSYNC B1 ;  /* 0x0000000000017941 */ /* 0x000fea0003800000 */
.L_x_146:
        /* <DEDUP_REMOVED lines=9> */
.L_x_149:
[----:B------:R-:W-:Y:S05]  /*4c60*/  BSYNC B1 ;  /* 0x0000000000017941 */ /* 0x000fea0003800000 */
.L_x_148:
        /* <DEDUP_REMOVED lines=9> */
.L_x_151:
[----:B------:R-:W-:Y:S05]  /*4d00*/  BSYNC B1 ;  /* 0x0000000000017941 */ /* 0x000fea0003800000 */
.L_x_150:
[----:B0----5:R-:W-:Y:S01]  /*4d10*/  FMUL R91, R166, R155 ;  /* 0x0000009ba65b7220 */ /* 0x021fe20000400000 */
[----:B------:R-:W-:Y:S01]  /*4d20*/  ISETP.GT.AND P0, PT, R0, 0x79, P0 ;  /* 0x000000790000780c */ /* 0x000fe20000704270 */
[----:B------:R-:W-:Y:S01]  /*4d30*/  BSSY B1, `(.L_x_152) ;  /* 0x0000006000017945 */ /* 0x000fe20003800000 */
[----:B------:R-:W-:Y:S01]  /*4d40*/  IADD3 R165, P3, R165, 0x80, RZ ;  /* 0x00000080a5a57810 */ /* 0x000fe20007f7e0ff */
[----:B------:R-:W-:-:S05]  /*4d50*/  FFMA R91, R148, R154, R91 ;  /* 0x0000009a945b7223 */ /* 0x000fca000000005b */
[----:B------:R0:W-:Y:S05]  /*4d60*/  @P2 STG.E desc[UR36][R10.64+0x1e0], R91 ;  /* 0x0001e05b0a002986 */ /* 0x0001ea000c101924 */
[----:B------:R-:W-:Y:S05]  /*4d70*/  @!P0 BRA `(.L_x_153) ;  /* 0x0000000000048947 */ /* 0x000fea0003800000 */
[----:B------:R0:W5:Y:S02]  /*4d80*/  LDG.E.LTC128B R166, desc[UR36][R162.64+0x1e4] ;  /* 0x0001e424a2a67981 */ /* 0x000164000c1e1920 */
.L_x_153:
[----:B------:R-:W-:Y:S05]  /*4d90*/  BSYNC B1 ;  /* 0x0000000000017941 */ /* 0x000fea0003800000 */
.L_x_152:
[----:B-----5:R-:W-:Y:S01]  /*4da0*/  FMUL R90, R166, R155 ;  /* 0x0000009ba65a7220 */ /* 0x020fe20000400000 */
[----:B------:R-:W-:Y:S01]  /*4db0*/  ISETP.GT.AND P2, PT, R0, 0x78, P1 ;  /* 0x000000780000780c */ /* 0x000fe20000f44270 */
[----:B------:R-:W-:Y:S01]  /*4dc0*/  BSSY B1, `(.L_x_154) ;  /* 0x0000007000017945 */ /* 0x000fe20003800000 */
[----:B------:R-:W-:Y:S01]  /*4dd0*/  IADD3.X R153, RZ, R153, RZ, P3, !PT ;  /* 0x00000099ff997210 */ /* 0x000fe20001ffe4ff */
[----:B------:R-:W-:-:S04]  /*4de0*/  FFMA R149, R149, R154, R90 ;  /* 0x0000009a95957223 */ /* 0x000fc8000000005a */
[----:B------:R-:W-:Y:S01]  /*4df0*/  IMAD R90, R153, R20, RZ ;  /* 0x00000014995a7224 */ /* 0x000fe200078e02ff */
[----:B------:R0:W-:Y:S05]  /*4e00*/  @P0 STG.E desc[UR36][R10.64+0x1e4], R149 ;  /* 0x0001e4950a000986 */ /* 0x0001ea000c101924 */
[----:B------:R-:W-:Y:S05]  /*4e10*/  @!P2 BRA `(.L_x_155) ;  /* 0x000000000004a947 */ /* 0x000fea0003800000 */
[----:B------:R0:W5:Y:S02]  /*4e20*/  LDG.E.LTC128B R166, desc[UR36][R88.64+0x1e0] ;  /* 0x0001e02458a67981 */ /* 0x000164000c1e1920 */
.L_x_155:
[----:B------:R-:W-:Y:S05]  /*4e30*/  BSYNC B1 ;  /* 0x0000000000017941 */ /* 0x000fea0003800000 */
.L_x_154:
[----:B0----5:R-:W-:Y:S01]  /*4e40*/  FMUL R91, R166, R155 ;  /* 0x0000009ba65b7220 */ /* 0x021fe20000400000 */
[----:B------:R-:W-:Y:S01]  /*4e50*/  IMAD R99, R165, R21, R90 ;  /* 0x00000015a5637224 */ /* 0x000fe200078e025a */
[----:B------:R-:W-:Y:S01]  /*4e60*/  ISETP.GT.AND P1, PT, R0, 0x79, P1 ;  /* 0x000000790000780c */ /* 0x000fe20000f24270 */
[----:B------:R-:W-:Y:S02]  /*4e70*/  @P2 IMAD.MOV.U32 R90, RZ, RZ, R170 ;  /* 0x000000ffff5a2224 */ /* 0x000fe400078e00aa */
[----:B------:R-:W-:Y:S01]  /*4e80*/  FFMA R95, R150, R154, R91 ;  /* 0x0000009a965f7223 */ /* 0x000fe2000000005b */
[----:B------:R-:W-:Y:S01]  /*4e90*/  @P2 IMAD.MOV.U32 R91, RZ, RZ, R171 ;  /* 0x000000ffff5b2224 */ /* 0x000fe200078e00ab */
[----:B------:R-:W-:Y:S01]  /*4ea0*/  ISETP.GT.AND P0, PT, R157, 0x80, PT ;  /* 0x000000809d00780c */ /* 0x000fe20003f04270 */
[----:B------:R-:W-:Y:S01]  /*4eb0*/  IMAD.WIDE.U32 R92, R165, R20, R14 ;  /* 0x00000014a55c7225 */ /* 0x000fe200078e000e */
[----:B------:R-:W-:Y:S02]  /*4ec0*/  BSSY B1, `(.L_x_156) ;  /* 0x0000006000017945 */ /* 0x000fe40003800000 */
[----:B------:R0:W-:Y:S01]  /*4ed0*/  @P2 STG.E desc[UR36][R90.64+0x1e0], R95 ;  /* 0x0001e05f5a002986 */ /* 0x0001e2000c101924 */
[----:B------:R-:W-:-:S02]  /*4ee0*/  ISETP.GT.AND P3, PT, R0, RZ, P0 ;  /* 0x000000ff0000720c */ /* 0x000fc40000764270 */
[----:B------:R-:W-:Y:S01]  /*4ef0*/  IADD3 R21, R93, R99, RZ ;  /* 0x000000635d157210 */ /* 0x000fe20007ffe0ff */
[----:B------:R-:W-:Y:S10]  /*4f00*/  @!P1 BRA `(.L_x_157) ;  /* 0x0000000000049947 */ /* 0x000ff40003800000 */
[----:B------:R0:W5:Y:S02]  /*4f10*/  LDG.E.LTC128B R166, desc[UR36][R88.64+0x1e4] ;  /* 0x0001e42458a67981 */ /* 0x000164000c1e1920 */
.L_x_157:
[----:B------:R-:W-:Y:S05]  /*4f20*/  BSYNC B1 ;  /* 0x0000000000017941 */ /* 0x000fea0003800000 */
.L_x_156:
[----:B0----5:R-:W-:Y:S01]  /*4f30*/  FMUL R90, R166, R155 ;  /* 0x0000009ba65a7220 */ /* 0x021fe20000400000 */
[----:B--23--:R-:W-:-:S03]  /*4f40*/  LEA R88, P2, R92, R8, 0x2 ;  /* 0x000000085c587211 */ /* 0x00cfc600078410ff */
[----:B------:R-:W-:Y:S01]  /*4f50*/  FFMA R151, R151, R154, R90 ;  /* 0x0000009a97977223 */ /* 0x000fe2000000005a */
[----:B------:R-:W-:-:S04]  /*4f60*/  LEA.HI.X R89, R92, R9, R21, 0x2, P2 ;  /* 0x000000095c597211 */ /* 0x000fc800010f1415 */
[----:B------:R0:W-:Y:S04]  /*4f70*/  @P1 STG.E desc[UR36][R170.64+0x1e4], R151 ;  /* 0x0001e497aa001986 */ /* 0x0001e8000c101924 */
[----:B------:R2:W3:Y:S01]  /*4f80*/  @P3 LDG.E.LTC128B R166, desc[UR36][R88.64] ;  /* 0x0000002458a63981 */ /* 0x0004e2000c1e1920 */
[----:B------:R-:W-:Y:S01]  /*4f90*/  IMAD.WIDE.U32 R92, R165, R20, R6 ;  /* 0x00000014a55c7225 */ /* 0x000fe200078e0006 */
[C---:B------:R-:W-:Y:S01]  /*4fa0*/  SHF.L.U64.HI R97, R4.reuse, 0x9, R5 ;  /* 0x0000000904617819 */ /* 0x040fe20000010205 */
[----:B------:R-:W-:Y:S02]  /*4fb0*/  BSSY B1, `(.L_x_158) ;  /* 0x0000014000017945 */ /* 0x000fe40003800000 */
[----:B------:R-:W-:Y:S02]  /*4fc0*/  IMAD.SHL.U32 R95, R4, 0x200, RZ ;  /* 0x00000200045f7824 */ /* 0x000fe400078e00ff */
[----:B------:R-:W-:-:S02]  /*4fd0*/  IMAD.IADD R93, R99, 0x1, R93 ;  /* 0x00000001635d7824 */ /* 0x000fc400078e025d */
[----:B------:R-:W-:Y:S01]  /*4fe0*/  IMAD.WIDE.U32 R160, R165, R20, R160 ;  /* 0x00000014a5a07225 */ /* 0x000fe200078e00a0 */
[----:B------:R-:W-:-:S03]  /*4ff0*/  IADD3 R90, P1, R95, R10, RZ ;  /* 0x0000000a5f5a7210 */ /* 0x000fc60007f3e0ff */
[----:B------:R-:W-:Y:S01]  /*5000*/  IMAD.WIDE.U32 R20, R23, R12, R92 ;  /* 0x0000000c17147225 */ /* 0x000fe200078e005c */
[----:B------:R-:W-:Y:S02]  /*5010*/  IADD3.X R91, R97, R11, RZ, P1, !PT ;  /* 0x0000000b615b7210 */ /* 0x000fe40000ffe4ff */
[----:B--2---:R-:W-:Y:S01]  /*5020*/  IADD3 R88, P4, R6, R160, RZ ;  /* 0x000000a006587210 */ /* 0x004fe20007f9e0ff */
[----:B------:R-:W-:Y:S01]  /*5030*/  IMAD.IADD R99, R99, 0x1, R161 ;  /* 0x0000000163637824 */ /* 0x000fe200078e02a1 */
[----:B------:R-:W-:Y:S02]  /*5040*/  LEA R4, P1, R20, R8, 0x2 ;  /* 0x0000000814047211 */ /* 0x000fe400078210ff */
[----:B------:R-:W-:Y:S02]  /*5050*/  IADD3 R158, P2, R158, R160, RZ ;  /* 0x000000a09e9e7210 */ /* 0x000fe40007f5e0ff */
[----:B------:R-:W-:Y:S01]  /*5060*/  IADD3.X R89, R7, R99, RZ, P4, !PT ;  /* 0x0000006307597210 */ /* 0x000fe200027fe4ff */
[----:B---3--:R-:W-:-:S04]  /*5070*/  FMUL R5, R166, R155 ;  /* 0x0000009ba6057220 */ /* 0x008fc80000400000 */
[----:B------:R-:W-:Y:S01]  /*5080*/  FFMA R93, R24, R154, R5 ;  /* 0x0000009a185d7223 */ /* 0x000fe20000000005 */
[----:B------:R-:W-:-:S04]  /*5090*/  IMAD.IADD R5, R13, 0x1, R21 ;  /* 0x000000010d057824 */ /* 0x000fc800078e0215 */
[----:B------:R0:W-:Y:S01]  /*50a0*/  @P3 STG.E desc[UR36][R90.64], R93 ;  /* 0x0000005d5a003986 */ /* 0x0001e2000c101924 */
[----:B------:R-:W-:Y:S02]  /*50b0*/  ISETP.GT.AND P3, PT, R0, 0x1, P0 ;  /* 0x000000010000780c */ /* 0x000fe40000764270 */
[----:B------:R-:W-:-:S11]  /*50c0*/  LEA.HI.X R5, R20, R9, R5, 0x2, P1 ;  /* 0x0000000914057211 */ /* 0x000fd600008f1405 */
[----:B0-----:R-:W-:Y:S05]  /*50d0*/  @!P3 BRA `(.L_x_159) ;  /* 0x000000000004b947 */ /* 0x001fea0003800000 */
[----:B------:R0:W5:Y:S02]  /*50e0*/  LDG.E.LTC128B R166, desc[UR36][R4.64+0x4] ;  /* 0x0000042404a67981 */ /* 0x000164000c1e1920 */
.L_x_159:
[----:B------:R-:W-:Y:S05]  /*50f0*/  BSYNC B1 ;  /* 0x0000000000017941 */ /* 0x000fea0003800000 */
.L_x_158:
[----:B------:R-:W-:Y:S01]  /*5100*/  IMAD.X R7, R99, 0x1, R15, P2 ;  /* 0x0000000163077824 */ /* 0x000fe200010e060f */
[----:B------:R-:W-:Y:S01]  /*5110*/  LEA R6, P2, R158, R8, 0x2 ;  /* 0x000000089e067211 */ /* 0x000fe200078410ff */
[----:B-----5:R-:W-:Y:S01]  /*5120*/  FMUL R14, R166, R155 ;  /* 0x0000009ba60e7220 */ /* 0x020fe20000400000 */
[----:B------:R-:W-:Y:S01]  /*5130*/  ISETP.GT.AND P1, PT, R157, 0x88, PT ;  /* 0x000000889d00780c */ /* 0x000fe20003f24270 */
[----:B------:R-:W-:Y:S01]  /*5140*/  @P3 IMAD.MOV.U32 R20, RZ, RZ, R90 ;  /* 0x000000ffff143224 */ /* 0x000fe200078e005a */
[----:B------:R-:W-:Y:S01]  /*5150*/  LEA.HI.X R7, R158, R9, R7, 0x2, P2 ;  /* 0x000000099e077211 */ /* 0x000fe200010f1407 */
[----:B------:R-:W-:Y:S01]  /*5160*/  FFMA R25, R25, R154, R14 ;  /* 0x0000009a19197223 */ /* 0x000fe2000000000e */
[----:B------:R-:W-:Y:S01]  /*5170*/  ISETP.GT.AND P2, PT, R0, RZ, P1 ;  /* 0x000000ff0000720c */ /* 0x000fe20000f44270 */
[----:B------:R-:W-:Y:S01]  /*5180*/  IMAD.WIDE.U32 R14, R23, R12, R88 ;  /* 0x0000000c170e7225 */ /* 0x000fe200078e0058 */
[----:B------:R-:W-:Y:S01]  /*5190*/  @P3 MOV R21, R91 ;  /* 0x0000005b00153202 */ /* 0x000fe20000000f00 */
[----:B------:R-:W-:Y:S02]  /*51a0*/  BSSY B1, `(.L_x_160) ;  /* 0x0000008000017945 */ /* 0x000fe40003800000 */
[----:B------:R-:W-:Y:S01]  /*51b0*/  IMAD.IADD R15, R13, 0x1, R15 ;  /* 0x000000010d0f7824 */ /* 0x000fe200078e020f */
[----:B------:R-:W-:Y:S01]  /*51c0*/  LEA R8, P4, R14, R8, 0x2 ;  /* 0x000000080e087211 */ /* 0x000fe200078810ff */
[----:B------:R2:W-:Y:S01]  /*51d0*/  @P3 STG.E desc[UR36][R20.64+0x4], R25 ;  /* 0x0000041914003986 */ /* 0x0005e2000c101924 */
[----:B------:R-:W-:-:S02]  /*51e0*/  IADD3 R12, P3, R90, R167, RZ ;  /* 0x000000a75a0c7210 */ /* 0x000fc40007f7e0ff */
[----:B------:R-:W-:-:S03]  /*51f0*/  LEA.HI.X R9, R14, R9, R15, 0x2, P4 ;  /* 0x000000090e097211 */ /* 0x000fc600020f140f */
[----:B------:R-:W-:Y:S08]  /*5200*/  @!P2 BRA `(.L_x_161) ;  /* 0x000000000004a947 */ /* 0x000ff00003800000 */
[----:B------:R3:W5:Y:S02]  /*5210*/  LDG.E.LTC128B R166, desc[UR36][R6.64] ;  /* 0x0000002406a67981 */ /* 0x000764000c1e1920 */
.L_x_161:
[----:B------:R-:W-:Y:S05]  /*5220*/  BSYNC B1 ;  /* 0x0000000000017941 */ /* 0x000fea0003800000 */
.L_x_160:
[----:B---3-5:R-:W-:Y:S01]  /*5230*/  FMUL R7, R166, R155 ;  /* 0x0000009ba6077220 */ /* 0x028fe20000400000 */
[----:B------:R-:W-:Y:S01]  /*5240*/  IMAD.X R13, R91, 0x1, R169, P3 ;  /* 0x000000015b0d7824 */ /* 0x000fe200018e06a9 */
[----:B------:R-:W-:Y:S01]  /*5250*/  ISETP.GT.AND P4, PT, R0, 0x1, P1 ;  /* 0x000000010000780c */ /* 0x000fe20000f84270 */
[----:B------:R-:W-:Y:S01]  /*5260*/  BSSY B1, `(.L_x_162) ;  /* 0x0000005000017945 */ /* 0x000fe20003800000 */
[----:B------:R-:W-:-:S05]  /*5270*/  FFMA R7, R26, R154, R7 ;  /* 0x0000009a1a077223 */ /* 0x000fca0000000007 */
[----:B------:R3:W-:Y:S06]  /*5280*/  @P2 STG.E desc[UR36][R12.64], R7 ;  /* 0x000000070c002986 */ /* 0x0007ec000c101924 */
[----:B------:R-:W-:Y:S05]  /*5290*/  @!P4 BRA `(.L_x_163) ;  /* 0x000000000004c947 */ /* 0x000fea0003800000 */
[----:B------:R0:W5:Y:S02]  /*52a0*/  LDG.E.LTC128B R166, desc[UR36][R8.64+0x4] ;  /* 0x0000042408a67981 */ /* 0x000164000c1e1920 */
.L_x_163:
[----:B------:R-:W-:Y:S05]  /*52b0*/  BSYNC B1 ;  /* 0x0000000000017941 */ /* 0x000fea0003800000 */
.L_x_162:
[----:B-----5:R-:W-:Y:S01]  /*52c0*/  FMUL R6, R166, R155 ;  /* 0x0000009ba6067220 */ /* 0x020fe20000400000 */
[----:B------:R-:W-:Y:S01]  /*52d0*/  ISETP.GT.AND P2, PT, R0, 0x8, P0 ;  /* 0x000000080000780c */ /* 0x000fe20000744270 */
[----:B------:R-:W-:Y:S02]  /*52e0*/  BSSY B1, `(.L_x_164) ;  /* 0x0000005000017945 */ /* 0x000fe40003800000 */
[----:B------:R-:W-:-:S05]  /*52f0*/  FFMA R27, R27, R154, R6 ;  /* 0x0000009a1b1b7223 */ /* 0x000fca0000000006 */
[----:B------:R0:W-:Y:S05]  /*5300*/  @P4 STG.E desc[UR36][R12.64+0x4], R27 ;  /* 0x0000041b0c004986 */ /* 0x0001ea000c101924 */
[----:B------:R-:W-:Y:S05]  /*5310*/  @!P2 BRA `(.L_x_165) ;  /* 0x000000000004a947 */ /* 0x000fea0003800000 */
[----:B------:R0:W5:Y:S02]  /*5320*/  LDG.E.LTC128B R166, desc[UR36][R4.64+0x20] ;  /* 0x0000202404a67981 */ /* 0x000164000c1e1920 */
.L_x_165:
[----:B------:R-:W-:Y:S05]  /*5330*/  BSYNC B1 ;  /* 0x0000000000017941 */ /* 0x000fea0003800000 */
.L_x_164:
[----:B------:R-:W-:Y:S01]  /*5340*/  ISETP.GT.AND P4, PT, R0, 0x9, P0 ;  /* 0x000000090000780c */ /* 0x000fe20000784270 */
[----:B---3-5:R-:W-:Y:S01]  /*5350*/  FMUL R7, R166, R155 ;  /* 0x0000009ba6077220 */ /* 0x028fe20000400000 */
[----:B------:R-:W-:Y:S01]  /*5360*/  MOV R6, R90 ;  /* 0x0000005a00067202 */ /* 0x000fe20000000f00 */
[----:B------:R-:W-:Y:S02]  /*5370*/  BSSY B1, `(.L_x_166) ;  /* 0x0000007000017945 */ /* 0x000fe40003800000 */
[----:B------:R-:W-:Y:S01]  /*5380*/  FFMA R15, R28, R154, R7 ;  /* 0x0000009a1c0f7223 */ /* 0x000fe20000000007 */
[----:B------:R-:W-:-:S05]  /*5390*/  IMAD.MOV.U32 R7, RZ, RZ, R91 ;  /* 0x000000ffff077224 */ /* 0x000fca00078e005b */
[----:B------:R3:W-:Y:S01]  /*53a0*/  @P2 STG.E desc[UR36][R6.64+0x20], R15 ;  /* 0x0000200f06002986 */ /* 0x0007e2000c101924 */
[----:B0-----:R-:W-:Y:S01]  /*53b0*/  IADD3 R12, P2, P3, R167, R10, R95 ;  /* 0x0000000aa70c7210 */ /* 0x001fe20007b5e05f */
[----:B------:R-:W-:-:S12]  /*53c0*/  @!P4 BRA `(.L_x_167) ;  /* 0x000000000004c947 */ /* 0x000fd80003800000 */
[----:B------:R0:W5:Y:S02]  /*53d0*/  LDG.E.LTC128B R166, desc[UR36][R4.64+0x24] ;  /* 0x0000242404a67981 */ /* 0x000164000c1e1920 */
.L_x_167:
[----:B------:R-:W-:Y:S05]  /*53e0*/  BSYNC B1 ;  /* 0x0000000000017941 */ /* 0x000fea0003800000 */
.L_x_166:
[----:B-----5:R-:W-:Y:S01]  /*53f0*/  FMUL R14, R166, R155 ;  /* 0x0000009ba60e7220 */ /* 0x020fe20000400000 */
[----:B------:R-:W-:Y:S01]  /*5400*/  IADD3.X R13, R169, R11, R97, P2, P3 ;  /* 0x0000000ba90d7210 */ /* 0x000fe200017e6461 */
[----:B------:R-:W-:Y:S01]  /*5410*/  BSSY B1, `(.L_x_168) ;  /* 0x0000007000017945 */ /* 0x000fe20003800000 */
[----:B------:R-:W-:Y:S01]  /*5420*/  ISETP.GT.AND P3, PT, R0, 0x8, P1 ;  /* 0x000000080000780c */ /* 0x000fe20000f64270 */
[----:B------:R-:W-:Y:S01]  /*5430*/  FFMA R29, R29, R154, R14 ;  /* 0x0000009a1d1d7223 */ /* 0x000fe2000000000e */
[----:B------:R-:W-:-:S04]  /*5440*/  IADD3 R10, P2, R167, R90, RZ ;  /* 0x0000005aa70a7210 */ /* 0x000fc80007f5e0ff */
[----:B------:R0:W-:Y:S07]  /*5450*/  @P4 STG.E desc[UR36][R6.64+0x24], R29 ;  /* 0x0000241d06004986 */ /* 0x0001ee000c101924 */
[----:B------:R-:W-:Y:S05]  /*5460*/  @!P3 BRA `(.L_x_169) ;  /* 0x000000000004b947 */ /* 0x000fea0003800000 */
[----:B------:R0:W5:Y:S02]  /*5470*/  LDG.E.LTC128B R166, desc[UR36][R8.64+0x20] ;  /* 0x0000202408a67981 */ /* 0x000164000c1e1920 */
.L_x_169:
[----:B------:R-:W-:Y:S05]  /*5480*/  BSYNC B1 ;  /* 0x0000000000017941 */ /* 0x000fea0003800000 */
.L_x_168:
        /* <DEDUP_REMOVED lines=8> */
.L_x_171:
[----:B------:R-:W-:Y:S05]  /*5510*/  BSYNC B1 ;  /* 0x0000000000017941 */ /* 0x000fea0003800000 */
.L_x_170:
[----:B---3-5:R-:W-:Y:S01]  /*5520*/  FMUL R10, R166, R155 ;  /* 0x0000009ba60a7220 */ /* 0x028fe20000400000 */
[----:B------:R-:W-:Y:S01]  /*5530*/  ISETP.GT.AND P2, PT, R0, 0x10, P0 ;  /* 0x000000100000780c */ /* 0x000fe20000744270 */
[----:B------:R-:W-:Y:S02]  /*5540*/  BSSY B1, `(.L_x_172) ;  /* 0x0000005000017945 */ /* 0x000fe40003800000 */
[----:B------:R-:W-:-:S05]  /*5550*/  FFMA R31, R31, R154, R10 ;  /* 0x0000009a1f1f7223 */ /* 0x000fca000000000a */
[----:B------:R3:W-:Y:S05]  /*5560*/  @P4 STG.E desc[UR36][R12.64+0x24], R31 ;  /* 0x0000241f0c004986 */ /* 0x0007ea000c101924 */
[----:B------:R-:W-:Y:S05]  /*5570*/  @!P2 BRA `(.L_x_173) ;  /* 0x000000000004a947 */ /* 0x000fea0003800000 */
[----:B------:R0:W5:Y:S02]  /*5580*/  LDG.E.LTC128B R166, desc[UR36][R4.64+0x40] ;  /* 0x0000402404a67981 */ /* 0x000164000c1e1920 */
.L_x_173:
[----:B------:R-:W-:Y:S05]  /*5590*/  BSYNC B1 ;  /* 0x0000000000017941 */ /* 0x000fea0003800000 */
.L_x_172:
[----:B-----5:R-:W-:Y:S01]  /*55a0*/  FMUL R11, R166, R155 ;  /* 0x0000009ba60b7220 */ /* 0x020fe20000400000 */
[----:B------:R-:W-:Y:S01]  /*55b0*/  ISETP.GT.AND P3, PT, R0, 0x11, P0 ;  /* 0x000000110000780c */ /* 0x000fe20000764270 */
[----:B------:R-:W-:Y:S02]  /*55c0*/  BSSY B1, `(.L_x_174) ;  /* 0x0000005000017945 */ /* 0x000fe40003800000 */
[----:B------:R-:W-:-:S05]  /*55d0*/  FFMA R11, R32, R154, R11 ;  /* 0x0000009a200b7223 */ /* 0x000fca000000000b */
[----:B------:R0:W-:Y:S05]  /*55e0*/  @P2 STG.E desc[UR36][R6.64+0x40], R11 ;  /* 0x0000400b06002986 */ /* 0x0001ea000c101924 */
[----:B------:R-:W-:Y:S05]  /*55f0*/  @!P3 BRA `(.L_x_175) ;  /* 0x000000000004b947 */ /* 0x000fea0003800000 */
[----:B------:R0:W5:Y:S02]  /*5600*/  LDG.E.LTC128B R166, desc[UR36][R4.64+0x44] ;  /* 0x0000442404a67981 */ /* 0x000164000c1e1920 */
.L_x_175:
[----:B------:R-:W-:Y:S05]  /*5610*/  BSYNC B1 ;  /* 0x0000000000017941 */ /* 0x000fea0003800000 */
.L_x_174:
[----:B-----5:R-:W-:Y:S01]  /*5620*/  FMUL R10, R166, R155 ;  /* 0x0000009ba60a7220 */ /* 0x020fe20000400000 */
[----:B------:R-:W-:Y:S01]  /*5630*/  ISETP.GT.AND P2, PT, R0, 0x10, P1 ;  /* 0x000000100000780c */ /* 0x000fe20000f44270 */
[----:B------:R-:W-:Y:S02]  /*5640*/  BSSY B1, `(.L_x_176) ;  /* 0x0000005000017945 */ /* 0x000fe40003800000 */
[----:B------:R-:W-:-:S05]  /*5650*/  FFMA R33, R33, R154, R10 ;  /* 0x0000009a21217223 */ /* 0x000fca000000000a */
[----:B------:R0:W-:Y:S05]  /*5660*/  @P3 STG.E desc[UR36][R6.64+0x44], R33 ;  /* 0x0000442106003986 */ /* 0x0001ea000c101924 */
[----:B------:R-:W-:Y:S05]  /*5670*/  @!P2 BRA `(.L_x_177) ;  /* 0x000000000004a947 */ /* 0x000fea0003800000 */
[----:B------:R0:W5:Y:S02]  /*5680*/  LDG.E.LTC128B R166, desc[UR36][R8.64+0x40] ;  /* 0x0000402408a67981 */ /* 0x000164000c1e1920 */
.L_x_177:
[----:B------:R-:W-:Y:S05]  /*5690*/  BSYNC B1 ;  /* 0x0000000000017941 */ /* 0x000fea0003800000 */
.L_x_176:
        /* <DEDUP_REMOVED lines=9> */
.L_x_179:
[----:B------:R-:W-:Y:S05]  /*5730*/  BSYNC B1 ;  /* 0x0000000000017941 */ /* 0x000fea0003800000 */
.L_x_178:
        /* <DEDUP_REMOVED lines=9> */
.L_x_181:
[----:B------:R-:W-:Y:S05]  /*57d0*/  BSYNC B1 ;  /* 0x0000000000017941 */ /* 0x000fea0003800000 */
.L_x_180:
[----:B0----5:R-:W-:Y:S01]  /*57e0*/  FMUL R11, R166, R155 ;  /* 0x0000009ba60b7220 */ /* 0x021fe20000400000 */
[----:B------:R-:W-:Y:S01]  /*57f0*/  ISETP.GT.AND P3, PT, R0, 0x19, P0 ;  /* 0x000000190000780c */ /* 0x000fe20000764270 */
[----:B------:R-:W-:Y:S02]  /*5800*/  BSSY B1, `(.L_x_182) ;  /* 0x0000005000017945 */ /* 0x000fe40003800000 */
[----:B------:R-:W-:-:S05]  /*5810*/  FFMA R11, R36, R154, R11 ;  /* 0x0000009a240b7223 */ /* 0x000fca000000000b */
[----:B------:R0:W-:Y:S05]  /*5820*/  @P2 STG.E desc[UR36][R6.64+0x60], R11 ;  /* 0x0000600b06002986 */ /* 0x0001ea000c101924 */
[----:B------:R-:W-:Y:S05]  /*5830*/  @!P3 BRA `(.L_x_183) ;  /* 0x000000000004b947 */ /* 0x000fea0003800000 */
[----:B------:R0:W5:Y:S02]  /*5840*/  LDG.E.LTC128B R166, desc[UR36][R4.64+0x64] ;  /* 0x0000642404a67981 */ /* 0x000164000c1e1920 */
.L_x_183:
[----:B------:R-:W-:Y:S05]  /*5850*/  BSYNC B1 ;  /* 0x0000000000017941 */ /* 0x000fea0003800000 */
.L_x_182:
[----:B-----5:R-:W-:Y:S01]  /*5860*/  FMUL R10, R166, R155 ;  /* 0x0000009ba60a7220 */ /* 0x020fe20000400000 */
[----:B------:R-:W-:Y:S01]  /*5870*/  ISETP.GT.AND P2, PT, R0, 0x18, P1 ;  /* 0x000000180000780c */ /* 0x000fe20000f44270 */
[----:B------:R-:W-:Y:S02]  /*5880*/  BSSY B1, `(.L_x_184) ;  /* 0x0000005000017945 */ /* 0x000fe40003800000 */
[----:B------:R-:W-:-:S05]  /*5890*/  FFMA R37, R37, R154, R10 ;  /* 0x0000009a25257223 */ /* 0x000fca000000000a */
[----:B------:R0:W-:Y:S05]  /*58a0*/  @P3 STG.E desc[UR36][R6.64+0x64], R37 ;  /* 0x0000642506003986 */ /* 0x0001ea000c101924 */
[----:B------:R-:W-:Y:S05]  /*58b0*/  @!P2 BRA `(.L_x_185) ;  /* 0x000000000004a947 */ /* 0x000fea0003800000 */
[----:B------:R0:W5:Y:S02]  /*58c0*/  LDG.E.LTC128B R166, desc[UR36][R8.64+0x60] ;  /* 0x0000602408a67981 */ /* 0x000164000c1e1920 */
.L_x_185:
[----:B------:R-:W-:Y:S05]  /*58d0*/  BSYNC B1 ;  /* 0x0000000000017941 */ /* 0x000fea0003800000 */
.L_x_184:
        /* <DEDUP_REMOVED lines=9> */
.L_x_187:
[----:B------:R-:W-:Y:S05]  /*5970*/  BSYNC B1 ;  /* 0x0000000000017941 */ /* 0x000fea0003800000 */
.L_x_186:
        /* <DEDUP_REMOVED lines=9> */
.L_x_189:
[----:B------:R-:W-:Y:S05]  /*5a10*/  BSYNC B1 ;  /* 0x0000000000017941 */ /* 0x000fea0003800000 */
.L_x_188:
[----:B0----5:R-:W-:Y:S01]  /*5a20*/  FMUL R11, R166, R155 ;  /* 0x0000009ba60b7220 */ /* 0x021fe20000400000 */
[----:B------:R-:W-:Y:S01]  /*5a30*/  ISETP.GT.AND P3, PT, R0, 0x21, P0 ;  /* 0x000000210000780c */ /* 0x000fe20000764270 */
[----:B------:R-:W-:Y:S02]  /*5a40*/  BSSY B1, `(.L_x_190) ;  /* 0x0000005000017945 */ /* 0x000fe40003800000 */
[----:B------:R-:W-:-:S05]  /*5a50*/  FFMA R11, R40, R154, R11 ;  /* 0x0000009a280b7223 */ /* 0x000fca000000000b */
[----:B------:R0:W-:Y:S05]  /*5a60*/  @P2 STG.E desc[UR36][R6.64+0x80], R11 ;  /* 0x0000800b06002986 */ /* 0x0001ea000c101924 */
[----:B------:R-:W-:Y:S05]  /*5a70*/  @!P3 BRA `(.L_x_191) ;  /* 0x000000000004b947 */ /* 0x000fea0003800000 */
[----:B------:R0:W5:Y:S02]  /*5a80*/  LDG.E.LTC128B R166, desc[UR36][R4.64+0x84] ;  /* 0x0000842404a67981 */ /* 0x000164000c1e1920 */
.L_x_191:
[----:B------:R-:W-:Y:S05]  /*5a90*/  BSYNC B1 ;  /* 0x0000000000017941 */ /* 0x000fea0003800000 */
.L_x_190:
[----:B-----5:R-:W-:Y:S01]  /*5aa0*/  FMUL R10, R166, R155 ;  /* 0x0000009ba60a7220 */ /* 0x020fe20000400000 */
[----:B------:R-:W-:Y:S01]  /*5ab0*/  ISETP.GT.AND P2, PT, R0, 0x20, P1 ;  /* 0x000000200000780c */ /* 0x000fe20000f44270 */
[----:B------:R-:W-:Y:S02]  /*5ac0*/  BSSY B1, `(.L_x_192) ;  /* 0x0000005000017945 */ /* 0x000fe40003800000 */
[----:B------:R-:W-:-:S05]  /*5ad0*/  FFMA R41, R41, R154, R10 ;  /* 0x0000009a29297223 */ /* 0x000fca000000000a */
[----:B------:R0:W-:Y:S05]  /*5ae0*/  @P3 STG.E desc[UR36][R6.64+0x84], R41 ;  /* 0x0000842906003986 */ /* 0x0001ea000c101924 */
[----:B------:R-:W-:Y:S05]  /*5af0*/  @!P2 BRA `(.L_x_193) ;  /* 0x000000000004a947 */ /* 0x000fea0003800000 */
[----:B------:R0:W5:Y:S02]  /*5b00*/  LDG.E.LTC128B R166, desc[UR36][R8.64+0x80] ;  /* 0x0000802408a67981 */ /* 0x000164000c1e1920 */
.L_x_193:
[----:B------:R-:W-:Y:S05]  /*5b10*/  BSYNC B1 ;  /* 0x0000000000017941 */ /* 0x000fea0003800000 */
.L_x_192:
        /* <DEDUP_REMOVED lines=9> */
.L_x_195:
[----:B------:R-:W-:Y:S05]  /*5bb0*/  BSYNC B1 ;  /* 0x0000000000017941 */ /* 0x000fea0003800000 */
.L_x_194:
        /* <DEDUP_REMOVED lines=9> */
.L_x_197:
[----:B------:R-:W-:Y:S05]  /*5c50*/  BSYNC B1 ;  /* 0x0000000000017941 */ /* 0x000fea0003800000 */
.L_x_196:
[----:B0----5:R-:W-:Y:S01]  /*5c60*/  FMUL R11, R166, R155 ;  /* 0x0000009ba60b7220 */ /* 0x021fe20000400000 */
[----:B------:R-:W-:Y:S01]  /*5c70*/  ISETP.GT.AND P3, PT, R0, 0x29, P0 ;  /* 0x000000290000780c */ /* 0x000fe20000764270 */
[----:B------:R-:W-:Y:S02]  /*5c80*/  BSSY B1, `(.L_x_198) ;  /* 0x0000005000017945 */ /* 0x000fe40003800000 */
[----:B------:R-:W-:-:S05]  /*5c90*/  FFMA R11, R44, R154, R11 ;  /* 0x0000009a2c0b7223 */ /* 0x000fca000000000b */
[----:B------:R0:W-:Y:S05]  /*5ca0*/  @P2 STG.E desc[UR36][R6.64+0xa0], R11 ;  /* 0x0000a00b06002986 */ /* 0x0001ea000c101924 */
[----:B------:R-:W-:Y:S05]  /*5cb0*/  @!P3 BRA `(.L_x_199) ;  /* 0x000000000004b947 */ /* 0x000fea0003800000 */
[----:B------:R0:W5:Y:S02]  /*5cc0*/  LDG.E.LTC128B R166, desc[UR36][R4.64+0xa4] ;  /* 0x0000a42404a67981 */ /* 0x000164000c1e1920 */
.L_x_199:
[----:B------:R-:W-:Y:S05]  /*5cd0*/  BSYNC B1 ;  /* 0x0000000000017941 */ /* 0x000fea0003800000 */
.L_x_198:
[----:B-----5:R-:W-:Y:S01]  /*5ce0*/  FMUL R10, R166, R155 ;  /* 0x0000009ba60a7220 */ /* 0x020fe20000400000 */
[----:B------:R-:W-:Y:S01]  /*5cf0*/  ISETP.GT.AND P2, PT, R0, 0x28, P1 ;  /* 0x000000280000780c */ /* 0x000fe20000f44270 */
[----:B------:R-:W-:Y:S02]  /*5d00*/  BSSY B1, `(.L_x_200) ;  /* 0x0000005000017945 */ /* 0x000fe40003800000 */
[----:B------:R-:W-:-:S05]  /*5d10*/  FFMA R45, R45, R154, R10 ;  /* 0x0000009a2d2d7223 */ /* 0x000fca000000000a */
[----:B------:R0:W-:Y:S05]  /*5d20*/  @P3 STG.E desc[UR36][R6.64+0xa4], R45 ;  /* 0x0000a42d06003986 */ /* 0x0001ea000c101924 */
[----:B------:R-:W-:Y:S05]  /*5d30*/  @!P2 BRA `(.L_x_201) ;  /* 0x000000000004a947 */ /* 0x000fea0003800000 */
[----:B------:R0:W5:Y:S02]  /*5d40*/  LDG.E.LTC128B R166, desc[UR36][R8.64+0xa0] ;  /* 0x0000a02408a67981 */ /* 0x000164000c1e1920 */
.L_x_201:
[----:B------:R-:W-:Y:S05]  /*5d50*/  BSYNC B1 ;  /* 0x0000000000017941 */ /* 0x000fea0003800000 */
.L_x_200:
        /* <DEDUP_REMOVED lines=9> */
.L_x_203:
[----:B------:R-:W-:Y:S05]  /*5df0*/  BSYNC B1 ;  /* 0x0000000000017941 */ /* 0x000fea0003800000 */
.L_x_202:
        /* <DEDUP_REMOVED lines=9> */
.L_x_205:
[----:B------:R-:W-:Y:S05]  /*5e90*/  BSYNC B1 ;  /* 0x0000000000017941 */ /* 0x000fea0003800000 */
.L_x_204:
[----:B0----5:R-:W-:Y:S01]  /*5ea0*/  FMUL R11, R166, R155 ;  /* 0x0000009ba60b7220 */ /* 0x021fe20000400000 */
[----:B------:R-:W-:Y:S01]  /*5eb0*/  ISETP.GT.AND P3, PT, R0, 0x31, P0 ;  /* 0x000000310000780c */ /* 0x000fe20000764270 */
[----:B------:R-:W-:Y:S02]  /*5ec0*/  BSSY B1, `(.L_x_206) ;  /* 0x0000005000017945 */ /* 0x000fe40003800000 */
[----:B------:R-:W-:-:S05]  /*5ed0*/  FFMA R11, R48, R154, R11 ;  /* 0x0000009a300b7223 */ /* 0x000fca000000000b */
[----:B------:R0:W-:Y:S05]  /*5ee0*/  @P2 STG.E desc[UR36][R6.64+0xc0], R11 ;  /* 0x0000c00b06002986 */ /* 0x0001ea000c101924 */
[----:B------:R-:W-:Y:S05]  /*5ef0*/  @!P3 BRA `(.L_x_207) ;  /* 0x000000000004b947 */ /* 0x000fea0003800000 */
[----:B------:R0:W5:Y:S02]  /*5f00*/  LDG.E.LTC128B R166, desc[UR36][R4.64+0xc4] ;  /* 0x0000c42404a67981 */ /* 0x000164000c1e1920 */
.L_x_207:
[----:B------:R-:W-:Y:S05]  /*5f10*/  BSYNC B1 ;  /* 0x0000000000017941 */ /* 0x000fea0003800000 */
.L_x_206:
[----:B-----5:R-:W-:Y:S01]  /*5f20*/  FMUL R10, R166, R155 ;  /* 0x0000009ba60a7220 */ /* 0x020fe20000400000 */
[----:B------:R-:W-:Y:S01]  /*5f30*/  ISETP.GT.AND P2, PT, R0, 0x30, P1 ;  /* 0x000000300000780c */ /* 0x000fe20000f44270 */
[----:B------:R-:W-:Y:S02]  /*5f40*/  BSSY B1, `(.L_x_208) ;  /* 0x0000005000017945 */ /* 0x000fe40003800000 */
[----:B------:R-:W-:-:S05]  /*5f50*/  FFMA R49, R49, R154, R10 ;  /* 0x0000009a31317223 */ /* 0x000fca000000000a */
[----:B------:R0:W-:Y:S05]  /*5f60*/  @P3 STG.E desc[UR36][R6.64+0xc4], R49 ;  /* 0x0000c43106003986 */ /* 0x0001ea000c101924 */
[----:B------:R-:W-:Y:S05]  /*5f70*/  @!P2 BRA `(.L_x_209) ;  /* 0x000000000004a947 */ /* 0x000fea0003800000 */
[----:B------:R0:W5:Y:S02]  /*5f80*/  LDG.E.LTC128B R166, desc[UR36][R8.64+0xc0] ;  /* 0x0000c02408a67981 */ /* 0x000164000c1e1920 */
.L_x_209:
[----:B------:R-:W-:Y:S05]  /*5f90*/  BSYNC B1 ;  /* 0x0000000000017941 */ /* 0x000fea0003800000 */
.L_x_208:
        /* <DEDUP_REMOVED lines=9> */
.L_x_211:
[----:B------:R-:W-:Y:S05]  /*6030*/  BSYNC B1 ;  /* 0x0000000000017941 */ /* 0x000fea0003800000 */
.L_x_210:
        /* <DEDUP_REMOVED lines=9> */
.L_x_213:
[----:B------:R-:W-:Y:S05]  /*60d0*/  BSYNC B1 ;  /* 0x0000000000017941 */ /* 0x000fea0003800000 */
.L_x_212:
[----:B0----5:R-:W-:Y:S01]  /*60e0*/  FMUL R11, R166, R155 ;  /* 0x0000009ba60b7220 */ /* 0x021fe20000400000 */
[----:B------:R-:W-:Y:S01]  /*60f0*/  ISETP.GT.AND P3, PT, R0, 0x39, P0 ;  /* 0x000000390000780c */ /* 0x000fe20000764270 */
[----:B------:R-:W-:Y:S02]  /*6100*/  BSSY B1, `(.L_x_214) ;  /* 0x0000005000017945 */ /* 0x000fe40003800000 */
[----:B------:R-:W-:-:S05]  /*6110*/  FFMA R11, R52, R154, R11 ;  /* 0x0000009a340b7223 */ /* 0x000fca000000000b */
[----:B------:R0:W-:Y:S05]  /*6120*/  @P2 STG.E desc[UR36][R6.64+0xe0], R11 ;  /* 0x0000e00b06002986 */ /* 0x0001ea000c101924 */
[----:B------:R-:W-:Y:S05]  /*6130*/  @!P3 BRA `(.L_x_215) ;  /* 0x000000000004b947 */ /* 0x000fea0003800000 */
[----:B------:R0:W5:Y:S02]  /*6140*/  LDG.E.LTC128B R166, desc[UR36][R4.64+0xe4] ;  /* 0x0000e42404a67981 */ /* 0x000164000c1e1920 */
.L_x_215:
[----:B------:R-:W-:Y:S05]  /*6150*/  BSYNC B1 ;  /* 0x0000000000017941 */ /* 0x000fea0003800000 */
.L_x_214:
[----:B-----5:R-:W-:Y:S01]  /*6160*/  FMUL R10, R166, R155 ;  /* 0x0000009ba60a7220 */ /* 0x020fe20000400000 */
[----:B------:R-:W-:Y:S01]  /*6170*/  ISETP.GT.AND P2, PT, R0, 0x38, P1 ;  /* 0x000000380000780c */ /* 0x000fe20000f44270 */
[----:B------:R-:W-:Y:S02]  /*6180*/  BSSY B1, `(.L_x_216) ;  /* 0x0000005000017945 */ /* 0x000fe40003800000 */
[----:B------:R-:W-:-:S05]  /*6190*/  FFMA R53, R53, R154, R10 ;  /* 0x0000009a35357223 */ /* 0x000fca000000000a */
[----:B------:R0:W-:Y:S05]  /*61a0*/  @P3 STG.E desc[UR36][R6.64+0xe4], R53 ;  /* 0x0000e43506003986 */ /* 0x0001ea000c101924 */
[----:B------:R-:W-:Y:S05]  /*61b0*/  @!P2 BRA `(.L_x_217) ;  /* 0x000000000004a947 */ /* 0x000fea0003800000 */
[----:B------:R0:W5:Y:S02]  /*61c0*/  LDG.E.LTC128B R166, desc[UR36][R8.64+0xe0] ;  /* 0x0000e02408a67981 */ /* 0x000164000c1e1920 */
.L_x_217:
[----:B------:R-:W-:Y:S05]  /*61d0*/  BSYNC B1 ;  /* 0x0000000000017941 */ /* 0x000fea0003800000 */
.L_x_216:
        /* <DEDUP_REMOVED lines=9> */
.L_x_219:
[----:B------:R-:W-:Y:S05]  /*6270*/  BSYNC B1 ;  /* 0x0000000000017941 */ /* 0x000fea0003800000 */
.L_x_218:
        /* <DEDUP_REMOVED lines=9> */
.L_x_221:
[----:B------:R-:W-:Y:S05]  /*6310*/  BSYNC B1 ;  /* 0x0000000000017941 */ /* 0x000fea0003800000 */
.L_x_220:
[----:B0----5:R-:W-:Y:S01]  /*6320*/  FMUL R11, R166, R155 ;  /* 0x0000009ba60b7220 */ /* 0x021fe20000400000 */
[----:B------:R-:W-:Y:S01]  /*6330*/  ISETP.GT.AND P3, PT, R0, 0x41, P0 ;  /* 0x000000410000780c */ /* 0x000fe20000764270 */
[----:B------:R-:W-:Y:S02]  /*6340*/  BSSY B1, `(.L_x_222) ;  /* 0x0000005000017945 */ /* 0x000fe40003800000 */
[----:B------:R-:W-:-:S05]  /*6350*/  FFMA R11, R56, R154, R11 ;  /* 0x0000009a380b7223 */ /* 0x000fca000000000b */
[----:B------:R0:W-:Y:S05]  /*6360*/  @P2 STG.E desc[UR36][R6.64+0x100], R11 ;  /* 0x0001000b06002986 */ /* 0x0001ea000c101924 */
[----:B------:R-:W-:Y:S05]  /*6370*/  @!P3 BRA `(.L_x_223) ;  /* 0x000000000004b947 */ /* 0x000fea0003800000 */
[----:B------:R0:W5:Y:S02]  /*6380*/  LDG.E.LTC128B R166, desc[UR36][R4.64+0x104] ;  /* 0x0001042404a67981 */ /* 0x000164000c1e1920 */
.L_x_223:
[----:B------:R-:W-:Y:S05]  /*6390*/  BSYNC B1 ;  /* 0x0000000000017941 */ /* 0x000fea0003800000 */
.L_x_222:
[----:B-----5:R-:W-:Y:S01]  /*63a0*/  FMUL R10, R166, R155 ;  /* 0x0000009ba60a7220 */ /* 0x020fe20000400000 */
[----:B------:R-:W-:Y:S01]  /*63b0*/  ISETP.GT.AND P2, PT, R0, 0x40, P1 ;  /* 0x000000400000780c */ /* 0x000fe20000f44270 */
[----:B------:R-:W-:Y:S02]  /*63c0*/  BSSY B1, `(.L_x_224) ;  /* 0x0000005000017945 */ /* 0x000fe40003800000 */
[----:B------:R-:W-:-:S05]  /*63d0*/  FFMA R57, R57, R154, R10 ;  /* 0x0000009a39397223 */ /* 0x000fca000000000a */
[----:B------:R0:W-:Y:S05]  /*63e0*/  @P3 STG.E desc[UR36][R6.64+0x104], R57 ;  /* 0x0001043906003986 */ /* 0x0001ea000c101924 */
[----:B------:R-:W-:Y:S05]  /*63f0*/  @!P2 BRA `(.L_x_225) ;  /* 0x000000000004a947 */ /* 0x000fea0003800000 */
[----:B------:R0:W5:Y:S02]  /*6400*/  LDG.E.LTC128B R166, desc[UR36][R8.64+0x100] ;  /* 0x0001002408a67981 */ /* 0x000164000c1e1920 */
.L_x_225:
[----:B------:R-:W-:Y:S05]  /*6410*/  BSYNC B1 ;  /* 0x0000000000017941 */ /* 0x000fea0003800000 */
.L_x_224:
        /* <DEDUP_REMOVED lines=9> */
.L_x_227:
[----:B------:R-:W-:Y:S05]  /*64b0*/  BSYNC B1 ;  /* 0x0000000000017941 */ /* 0x000fea0003800000 */
.L_x_226:
        /* <DEDUP_REMOVED lines=9> */
.L_x_229:
[----:B------:R-:W-:Y:S05]  /*6550*/  BSYNC B1 ;  /* 0x0000000000017941 */ /* 0x000fea0003800000 */
.L_x_228:
[----:B0----5:R-:W-:Y:S01]  /*6560*/  FMUL R11, R166, R155 ;  /* 0x0000009ba60b7220 */ /* 0x021fe20000400000 */
[----:B------:R-:W-:Y:S01]  /*6570*/  ISETP.GT.AND P3, PT, R0, 0x49, P0 ;  /* 0x000000490000780c */ /* 0x000fe20000764270 */
[----:B------:R-:W-:Y:S02]  /*6580*/  BSSY B1, `(.L_x_230) ;  /* 0x0000005000017945 */ /* 0x000fe40003800000 */
[----:B------:R-:W-:-:S05]  /*6590*/  FFMA R11, R60, R154, R11 ;  /* 0x0000009a3c0b7223 */ /* 0x000fca000000000b */
[----:B------:R0:W-:Y:S05]  /*65a0*/  @P2 STG.E desc[UR36][R6.64+0x120], R11 ;  /* 0x0001200b06002986 */ /* 0x0001ea000c101924 */
[----:B------:R-:W-:Y:S05]  /*65b0*/  @!P3 BRA `(.L_x_231) ;  /* 0x000000000004b947 */ /* 0x000fea0003800000 */
[----:B------:R0:W5:Y:S02]  /*65c0*/  LDG.E.LTC128B R166, desc[UR36][R4.64+0x124] ;  /* 0x0001242404a67981 */ /* 0x000164000c1e1920 */
.L_x_231:
[----:B------:R-:W-:Y:S05]  /*65d0*/  BSYNC B1 ;  /* 0x0000000000017941 */ /* 0x000fea0003800000 */
.L_x_230:
[----:B-----5:R-:W-:Y:S01]  /*65e0*/  FMUL R10, R166, R155 ;  /* 0x0000009ba60a7220 */ /* 0x020fe20000400000 */
[----:B------:R-:W-:Y:S01]  /*65f0*/  ISETP.GT.AND P2, PT, R0, 0x48, P1 ;  /* 0x000000480000780c */ /* 0x000fe20000f44270 */
[----:B------:R-:W-:Y:S02]  /*6600*/  BSSY B1, `(.L_x_232) ;  /* 0x0000005000017945 */ /* 0x000fe40003800000 */
[----:B------:R-:W-:-:S05]  /*6610*/  FFMA R61, R61, R154, R10 ;  /* 0x0000009a3d3d7223 */ /* 0x000fca000000000a */
[----:B------:R0:W-:Y:S05]  /*6620*/  @P3 STG.E desc[UR36][R6.64+0x124], R61 ;  /* 0x0001243d06003986 */ /* 0x0001ea000c101924 */
[----:B------:R-:W-:Y:S05]  /*6630*/  @!P2 BRA `(.L_x_233) ;  /* 0x000000000004a947 */ /* 0x000fea0003800000 */
[----:B------:R0:W5:Y:S02]  /*6640*/  LDG.E.LTC128B R166, desc[UR36][R8.64+0x120] ;  /* 0x0001202408a67981 */ /* 0x000164000c1e1920 */
.L_x_233:
[----:B------:R-:W-:Y:S05]  /*6650*/  BSYNC B1 ;  /* 0x0000000000017941 */ /* 0x000fea0003800000 */
.L_x_232:
        /* <DEDUP_REMOVED lines=9> */
.L_x_235:
[----:B------:R-:W-:Y:S05]  /*66f0*/  BSYNC B1 ;  /* 0x0000000000017941 */ /* 0x000fea0003800000 */
.L_x_234:
        /* <DEDUP_REMOVED lines=9> */
.L_x_237:
[----:B------:R-:W-:Y:S05]  /*6790*/  BSYNC B1 ;  /* 0x0000000000017941 */ /* 0x000fea0003800000 */
.L_x_236:
[----:B0----5:R-:W-:Y:S01]  /*67a0*/  FMUL R11, R166, R155 ;  /* 0x0000009ba60b7220 */ /* 0x021fe20000400000 */
[----:B------:R-:W-:Y:S01]  /*67b0*/  ISETP.GT.AND P3, PT, R0, 0x51, P0 ;  /* 0x000000510000780c */ /* 0x000fe20000764270 */
[----:B------:R-:W-:Y:S02]  /*67c0*/  BSSY B1, `(.L_x_238) ;  /* 0x0000005000017945 */ /* 0x000fe40003800000 */
[----:B------:R-:W-:-:S05]  /*67d0*/  FFMA R11, R64, R154, R11 ;  /* 0x0000009a400b7223 */ /* 0x000fca000000000b */
[----:B------:R0:W-:Y:S05]  /*67e0*/  @P2 STG.E desc[UR36][R6.64+0x140], R11 ;  /* 0x0001400b06002986 */ /* 0x0001ea000c101924 */
[----:B------:R-:W-:Y:S05]  /*67f0*/  @!P3 BRA `(.L_x_239) ;  /* 0x000000000004b947 */ /* 0x000fea0003800000 */
[----:B------:R0:W5:Y:S02]  /*6800*/  LDG.E.LTC128B R166, desc[UR36][R4.64+0x144] ;  /* 0x0001442404a67981 */ /* 0x000164000c1e1920 */
.L_x_239:
[----:B------:R-:W-:Y:S05]  /*6810*/  BSYNC B1 ;  /* 0x0000000000017941 */ /* 0x000fea0003800000 */
.L_x_238:
[----:B-----5:R-:W-:Y:S01]  /*6820*/  FMUL R10, R166, R155 ;  /* 0x0000009ba60a7220 */ /* 0x020fe20000400000 */
[----:B------:R-:W-:Y:S01]  /*6830*/  ISETP.GT.AND P2, PT, R0, 0x50, P1 ;  /* 0x000000500000780c */ /* 0x000fe20000f44270 */
[----:B------:R-:W-:Y:S02]  /*6840*/  BSSY B1, `(.L_x_240) ;  /* 0x0000005000017945 */ /* 0x000fe40003800000 */
[----:B------:R-:W-:-:S05]  /*6850*/  FFMA R65, R65, R154, R10 ;  /* 0x0000009a41417223 */ /* 0x000fca000000000a */
[----:B------:R0:W-:Y:S05]  /*6860*/  @P3 STG.E desc[UR36][R6.64+0x144], R65 ;  /* 0x0001444106003986 */ /* 0x0001ea000c101924 */
[----:B------:R-:W-:Y:S05]  /*6870*/  @!P2 BRA `(.L_x_241) ;  /* 0x000000000004a947 */ /* 0x000fea0003800000 */
[----:B------:R0:W5:Y:S02]  /*6880*/  LDG.E.LTC128B R166, desc[UR36][R8.64+0x140] ;  /* 0x0001402408a67981 */ /* 0x000164000c1e1920 */
.L_x_241:
[----:B------:R-:W-:Y:S05]  /*6890*/  BSYNC B1 ;  /* 0x0000000000017941 */ /* 0x000fea0003800000 */
.L_x_240:
        /* <DEDUP_REMOVED lines=9> */
.L_x_243:
[----:B------:R-:W-:Y:S05]  /*6930*/  BSYNC B1 ;  /* 0x0000000000017941 */ /* 0x000fea0003800000 */
.L_x_242:
        /* <DEDUP_REMOVED lines=9> */
.L_x_245:
[----:B------:R-:W-:Y:S05]  /*69d0*/  BSYNC B1 ;  /* 0x0000000000017941 */ /* 0x000fea0003800000 */
.L_x_244:
[----:B0----5:R-:W-:Y:S01]  /*69e0*/  FMUL R11, R166, R155 ;  /* 0x0000009ba60b7220 */ /* 0x021fe20000400000 */
[----:B------:R-:W-:Y:S01]  /*69f0*/  ISETP.GT.AND P3, PT, R0, 0x59, P0 ;  /* 0x000000590000780c */ /* 0x000fe20000764270 */
[----:B------:R-:W-:Y:S02]  /*6a00*/  BSSY B1, `(.L_x_246) ;  /* 0x0000005000017945 */ /* 0x000fe40003800000 */
[----:B------:R-:W-:-:S05]  /*6a10*/  FFMA R11, R68, R154, R11 ;  /* 0x0000009a440b7223 */ /* 0x000fca000000000b */
[----:B------:R0:W-:Y:S05]  /*6a20*/  @P2 STG.E desc[UR36][R6.64+0x160], R11 ;  /* 0x0001600b06002986 */ /* 0x0001ea000c101924 */
[----:B------:R-:W-:Y:S05]  /*6a30*/  @!P3 BRA `(.L_x_247) ;  /* 0x000000000004b947 */ /* 0x000fea0003800000 */
[----:B------:R0:W5:Y:S02]  /*6a40*/  LDG.E.LTC128B R166, desc[UR36][R4.64+0x164] ;  /* 0x0001642404a67981 */ /* 0x000164000c1e1920 */
.L_x_247:
[----:B------:R-:W-:Y:S05]  /*6a50*/  BSYNC B1 ;  /* 0x0000000000017941 */ /* 0x000fea0003800000 */
.L_x_246:
[----:B-----5:R-:W-:Y:S01]  /*6a60*/  FMUL R10, R166, R155 ;  /* 0x0000009ba60a7220 */ /* 0x020fe20000400000 */
[----:B------:R-:W-:Y:S01]  /*6a70*/  ISETP.GT.AND P2, PT, R0, 0x58, P1 ;  /* 0x000000580000780c */ /* 0x000fe20000f44270 */
[----:B------:R-:W-:Y:S02]  /*6a80*/  BSSY B1, `(.L_x_248) ;  /* 0x0000005000017945 */ /* 0x000fe40003800000 */
[----:B------:R-:W-:-:S05]  /*6a90*/  FFMA R69, R69, R154, R10 ;  /* 0x0000009a45457223 */ /* 0x000fca000000000a */
[----:B------:R0:W-:Y:S05]  /*6aa0*/  @P3 STG.E desc[UR36][R6.64+0x164], R69 ;  /* 0x0001644506003986 */ /* 0x0001ea000c101924 */
[----:B------:R-:W-:Y:S05]  /*6ab0*/  @!P2 BRA `(.L_x_249) ;  /* 0x000000000004a947 */ /* 0x000fea0003800000 */
[----:B------:R0:W5:Y:S02]  /*6ac0*/  LDG.E.LTC128B R166, desc[UR36][R8.64+0x160] ;  /* 0x0001602408a67981 */ /* 0x000164000c1e1920 */
.L_x_249:
[----:B------:R-:W-:Y:S05]  /*6ad0*/  BSYNC B1 ;  /* 0x0000000000017941 */ /* 0x000fea0003800000 */
.L_x_248:
        /* <DEDUP_REMOVED lines=9> */
.L_x_251:
[----:B------:R-:W-:Y:S05]  /*6b70*/  BSYNC B1 ;  /* 0x0000000000017941 */ /* 0x000fea0003800000 */
.L_x_250:
        /* <DEDUP_REMOVED lines=9> */
.L_x_253:
[----:B------:R-:W-:Y:S05]  /*6c10*/  BSYNC B1 ;  /* 0x0000000000017941 */ /* 0x000fea0003800000 */
.L_x_252:
[----:B0----5:R-:W-:Y:S01]  /*6c20*/  FMUL R11, R166, R155 ;  /* 0x0000009ba60b7220 */ /* 0x021fe20000400000 */
[----:B------:R-:W-:Y:S01]  /*6c30*/  ISETP.GT.AND P3, PT, R0, 0x61, P0 ;  /* 0x000000610000780c */ /* 0x000fe20000764270 */
[----:B------:R-:W-:Y:S02]  /*6c40*/  BSSY B1, `(.L_x_254) ;  /* 0x0000005000017945 */ /* 0x000fe40003800000 */
[----:B------:R-:W-:-:S05]  /*6c50*/  FFMA R11, R72, R154, R11 ;  /* 0x0000009a480b7223 */ /* 0x000fca000000000b */
[----:B------:R0:W-:Y:S05]  /*6c60*/  @P2 STG.E desc[UR36][R6.64+0x180], R11 ;  /* 0x0001800b06002986 */ /* 0x0001ea000c101924 */
[----:B------:R-:W-:Y:S05]  /*6c70*/  @!P3 BRA `(.L_x_255) ;  /* 0x000000000004b947 */ /* 0x000fea0003800000 */
[----:B------:R0:W5:Y:S02]  /*6c80*/  LDG.E.LTC128B R166, desc[UR36][R4.64+0x184] ;  /* 0x0001842404a67981 */ /* 0x000164000c1e1920 */
.L_x_255:
[----:B------:R-:W-:Y:S05]  /*6c90*/  BSYNC B1 ;  /* 0x0000000000017941 */ /* 0x000fea0003800000 */
.L_x_254:
[----:B-----5:R-:W-:Y:S01]  /*6ca0*/  FMUL R10, R166, R155 ;  /* 0x0000009ba60a7220 */ /* 0x020fe20000400000 */
[----:B------:R-:W-:Y:S01]  /*6cb0*/  ISETP.GT.AND P2, PT, R0, 0x60, P1 ;  /* 0x000000600000780c */ /* 0x000fe20000f44270 */
[----:B------:R-:W-:Y:S02]  /*6cc0*/  BSSY B1, `(.L_x_256) ;  /* 0x0000005000017945 */ /* 0x000fe40003800000 */
[----:B------:R-:W-:-:S05]  /*6cd0*/  FFMA R73, R73, R154, R10 ;  /* 0x0000009a49497223 */ /* 0x000fca000000000a */
[----:B------:R0:W-:Y:S05]  /*6ce0*/  @P3 STG.E desc[UR36][R6.64+0x184], R73 ;  /* 0x0001844906003986 */ /* 0x0001ea000c101924 */
[----:B------:R-:W-:Y:S05]  /*6cf0*/  @!P2 BRA `(.L_x_257) ;  /* 0x000000000004a947 */ /* 0x000fea0003800000 */
[----:B------:R0:W5:Y:S02]  /*6d00*/  LDG.E.LTC128B R166, desc[UR36][R8.64+0x180] ;  /* 0x0001802408a67981 */ /* 0x000164000c1e1920 */
.L_x_257:
[----:B------:R-:W-:Y:S05]  /*6d10*/  BSYNC B1 ;  /* 0x0000000000017941 */ /* 0x000fea0003800000 */
.L_x_256:
        /* <DEDUP_REMOVED lines=9> */
.L_x_259:
[----:B------:R-:W-:Y:S05]  /*6db0*/  BSYNC B1 ;  /* 0x0000000000017941 */ /* 0x000fea0003800000 */
.L_x_258:
        /* <DEDUP_REMOVED lines=9> */
.L_x_261:
[----:B------:R-:W-:Y:S05]  /*6e50*/  BSYNC B1 ;  /* 0x0000000000017941 */ /* 0x000fea0003800000 */
.L_x_260:
[----:B0----5:R-:W-:Y:S01]  /*6e60*/  FMUL R11, R166, R155 ;  /* 0x0000009ba60b7220 */ /* 0x021fe20000400000 */
[----:B------:R-:W-:Y:S01]  /*6e70*/  ISETP.GT.AND P3, PT, R0, 0x69, P0 ;  /* 0x000000690000780c */ /* 0x000fe20000764270 */
[----:B------:R-:W-:Y:S02]  /*6e80*/  BSSY B1, `(.L_x_262) ;  /* 0x0000005000017945 */ /* 0x000fe40003800000 */
[----:B------:R-:W-:-:S05]  /*6e90*/  FFMA R11, R76, R154, R11 ;  /* 0x0000009a4c0b7223 */ /* 0x000fca000000000b */
[----:B------:R0:W-:Y:S05]  /*6ea0*/  @P2 STG.E desc[UR36][R6.64+0x1a0], R11 ;  /* 0x0001a00b06002986 */ /* 0x0001ea000c101924 */
[----:B------:R-:W-:Y:S05]  /*6eb0*/  @!P3 BRA `(.L_x_263) ;  /* 0x000000000004b947 */ /* 0x000fea0003800000 */
[----:B------:R0:W5:Y:S02]  /*6ec0*/  LDG.E.LTC128B R166, desc[UR36][R4.64+0x1a4] ;  /* 0x0001a42404a67981 */ /* 0x000164000c1e1920 */
.L_x_263:
[----:B------:R-:W-:Y:S05]  /*6ed0*/  BSYNC B1 ;  /* 0x0000000000017941 */ /* 0x000fea0003800000 */
.L_x_262:
[----:B-----5:R-:W-:Y:S01]  /*6ee0*/  FMUL R10, R166, R155 ;  /* 0x0000009ba60a7220 */ /* 0x020fe20000400000 */
[----:B------:R-:W-:Y:S01]  /*6ef0*/  ISETP.GT.AND P2, PT, R0, 0x68, P1 ;  /* 0x000000680000780c */ /* 0x000fe20000f44270 */
[----:B------:R-:W-:Y:S02]  /*6f00*/  BSSY B1, `(.L_x_264) ;  /* 0x0000005000017945 */ /* 0x000fe40003800000 */
[----:B------:R-:W-:-:S05]  /*6f10*/  FFMA R77, R77, R154, R10 ;  /* 0x0000009a4d4d7223 */ /* 0x000fca000000000a */
[----:B------:R0:W-:Y:S05]  /*6f20*/  @P3 STG.E desc[UR36][R6.64+0x1a4], R77 ;  /* 0x0001a44d06003986 */ /* 0x0001ea000c101924 */
[----:B------:R-:W-:Y:S05]  /*6f30*/  @!P2 BRA `(.L_x_265) ;  /* 0x000000000004a947 */ /* 0x000fea0003800000 */
[----:B------:R0:W5:Y:S02]  /*6f40*/  LDG.E.LTC128B R166, desc[UR36][R8.64+0x1a0] ;  /* 0x0001a02408a67981 */ /* 0x000164000c1e1920 */
.L_x_265:
[----:B------:R-:W-:Y:S05]  /*6f50*/  BSYNC B1 ;  /* 0x0000000000017941 */ /* 0x000fea0003800000 */
.L_x_264:
        /* <DEDUP_REMOVED lines=9> */
.L_x_267:
[----:B------:R-:W-:Y:S05]  /*6ff0*/  BSYNC B1 ;  /* 0x0000000000017941 */ /* 0x000fea0003800000 */
.L_x_266:
        /* <DEDUP_REMOVED lines=9> */
.L_x_269:
[----:B------:R-:W-:Y:S05]  /*7090*/  BSYNC B1 ;  /* 0x0000000000017941 */ /* 0x000fea0003800000 */
.L_x_268:
[----:B0----5:R-:W-:Y:S01]  /*70a0*/  FMUL R11, R166, R155 ;  /* 0x0000009ba60b7220 */ /* 0x021fe20000400000 */
[----:B------:R-:W-:Y:S01]  /*70b0*/  ISETP.GT.AND P3, PT, R0, 0x71, P0 ;  /* 0x000000710000780c */ /* 0x000fe20000764270 */
[----:B------:R-:W-:Y:S02]  /*70c0*/  BSSY B1, `(.L_x_270) ;  /* 0x0000005000017945 */ /* 0x000fe40003800000 */
[----:B------:R-:W-:-:S05]  /*70d0*/  FFMA R11, R80, R154, R11 ;  /* 0x0000009a500b7223 */ /* 0x000fca000000000b */
[----:B------:R0:W-:Y:S05]  /*70e0*/  @P2 STG.E desc[UR36][R6.64+0x1c0], R11 ;  /* 0x0001c00b06002986 */ /* 0x0001ea000c101924 */
[----:B------:R-:W-:Y:S05]  /*70f0*/  @!P3 BRA `(.L_x_271) ;  /* 0x000000000004b947 */ /* 0x000fea0003800000 */
[----:B------:R0:W5:Y:S02]  /*7100*/  LDG.E.LTC128B R166, desc[UR36][R4.64+0x1c4] ;  /* 0x0001c42404a67981 */ /* 0x000164000c1e1920 */
.L_x_271:
[----:B------:R-:W-:Y:S05]  /*7110*/  BSYNC B1 ;  /* 0x0000000000017941 */ /* 0x000fea0003800000 */
.L_x_270:
[----:B-----5:R-:W-:Y:S01]  /*7120*/  FMUL R10, R166, R155 ;  /* 0x0000009ba60a7220 */ /* 0x020fe20000400000 */
[----:B------:R-:W-:Y:S01]  /*7130*/  ISETP.GT.AND P2, PT, R0, 0x70, P1 ;  /* 0x000000700000780c */ /* 0x000fe20000f44270 */
[----:B------:R-:W-:Y:S02]  /*7140*/  BSSY B1, `(.L_x_272) ;  /* 0x0000005000017945 */ /* 0x000fe40003800000 */
[----:B------:R-:W-:-:S05]  /*7150*/  FFMA R81, R81, R154, R10 ;  /* 0x0000009a51517223 */ /* 0x000fca000000000a */
[----:B------:R0:W-:Y:S05]  /*7160*/  @P3 STG.E desc[UR36][R6.64+0x1c4], R81 ;  /* 0x0001c45106003986 */ /* 0x0001ea000c101924 */
[----:B------:R-:W-:Y:S05]  /*7170*/  @!P2 BRA `(.L_x_273) ;  /* 0x000000000004a947 */ /* 0x000fea0003800000 */
[----:B------:R0:W5:Y:S02]  /*7180*/  LDG.E.LTC128B R166, desc[UR36][R8.64+0x1c0] ;  /* 0x0001c02408a67981 */ /* 0x000164000c1e1920 */
.L_x_273:
[----:B------:R-:W-:Y:S05]  /*7190*/  BSYNC B1 ;  /* 0x0000000000017941 */ /* 0x000fea0003800000 */
.L_x_272:
        /* <DEDUP_REMOVED lines=9> */
.L_x_275:
[----:B------:R-:W-:Y:S05]  /*7230*/  BSYNC B1 ;  /* 0x0000000000017941 */ /* 0x000fea0003800000 */
.L_x_274:
        /* <DEDUP_REMOVED lines=9> */
.L_x_277:
[----:B------:R-:W-:Y:S05]  /*72d0*/  BSYNC B1 ;  /* 0x0000000000017941 */ /* 0x000fea0003800000 */
.L_x_276:
[----:B0----5:R-:W-:Y:S01]  /*72e0*/  FMUL R11, R166, R155 ;  /* 0x0000009ba60b7220 */ /* 0x021fe20000400000 */
[----:B------:R-:W-:Y:S01]  /*72f0*/  ISETP.GT.AND P0, PT, R0, 0x79, P0 ;  /* 0x000000790000780c */ /* 0x000fe20000704270 */
[----:B------:R-:W-:Y:S02]  /*7300*/  BSSY B1, `(.L_x_278) ;  /* 0x0000005000017945 */ /* 0x000fe40003800000 */
[----:B------:R-:W-:-:S05]  /*7310*/  FFMA R11, R84, R154, R11 ;  /* 0x0000009a540b7223 */ /* 0x000fca000000000b */
[----:B------:R0:W-:Y:S05]  /*7320*/  @P2 STG.E desc[UR36][R6.64+0x1e0], R11 ;  /* 0x0001e00b06002986 */ /* 0x0001ea000c101924 */
[----:B------:R-:W-:Y:S05]  /*7330*/  @!P0 BRA `(.L_x_279) ;  /* 0x0000000000048947 */ /* 0x000fea0003800000 */
[----:B------:R0:W5:Y:S02]  /*7340*/  LDG.E.LTC128B R166, desc[UR36][R4.64+0x1e4] ;  /* 0x0001e42404a67981 */ /* 0x000164000c1e1920 */
.L_x_279:
[----:B------:R-:W-:Y:S05]  /*7350*/  BSYNC B1 ;  /* 0x0000000000017941 */ /* 0x000fea0003800000 */
.L_x_278:
[----:B0----5:R-:W-:Y:S01]  /*7360*/  FMUL R4, R166, R155 ;  /* 0x0000009ba6047220 */ /* 0x021fe20000400000 */
[----:B------:R-:W-:Y:S01]  /*7370*/  ISETP.GT.AND P2, PT, R0, 0x78, P1 ;  /* 0x000000780000780c */ /* 0x000fe20000f44270 */
[----:B------:R-:W-:Y:S02]  /*7380*/  BSSY B1, `(.L_x_280) ;  /* 0x0000005000017945 */ /* 0x000fe40003800000 */
[----:B------:R-:W-:-:S05]  /*7390*/  FFMA R85, R85, R154, R4 ;  /* 0x0000009a55557223 */ /* 0x000fca0000000004 */
[----:B------:R0:W-:Y:S05]  /*73a0*/  @P0 STG.E desc[UR36][R6.64+0x1e4], R85 ;  /* 0x0001e45506000986 */ /* 0x0001ea000c101924 */
[----:B------:R-:W-:Y:S05]  /*73b0*/  @!P2 BRA `(.L_x_281) ;  /* 0x000000000004a947 */ /* 0x000fea0003800000 */
[----:B------:R0:W5:Y:S02]  /*73c0*/  LDG.E.LTC128B R166, desc[UR36][R8.64+0x1e0] ;  /* 0x0001e02408a67981 */ /* 0x000164000c1e1920 */
.L_x_281:
[----:B------:R-:W-:Y:S05]  /*73d0*/  BSYNC B1 ;  /* 0x0000000000017941 */ /* 0x000fea0003800000 */
.L_x_280:
[----:B-----5:R-:W-:Y:S01]  /*73e0*/  FMUL R5, R166, R155 ;  /* 0x0000009ba6057220 */ /* 0x020fe20000400000 */
        /* <DEDUP_REMOVED lines=8> */
.L_x_283:
[----:B------:R-:W-:Y:S05]  /*7470*/  BSYNC B1 ;  /* 0x0000000000017941 */ /* 0x000fea0003800000 */
.L_x_282:
[----:B-----5:R-:W-:-:S04]  /*7480*/  FMUL R166, R166, R155 ;  /* 0x0000009ba6a67220 */ /* 0x020fc80000400000 */
[----:B------:R-:W-:Y:S01]  /*7490*/  FFMA R87, R87, R154, R166 ;  /* 0x0000009a57577223 */ /* 0x000fe200000000a6 */
[----:B------:R-:W-:Y:S06]  /*74a0*/  @!P1 BRA `(.L_x_284) ;  /* 0x0000001c002c9947 */ /* 0x000fec0003800000 */
[----:B------:R0:W-:Y:S01]  /*74b0*/  STG.E desc[UR36][R12.64+0x1e4], R87 ;  /* 0x0001e4570c007986 */ /* 0x0001e2000c101924 */
[----:B------:R-:W-:Y:S05]  /*74c0*/  BRA `(.L_x_284) ;  /* 0x0000001c00247947 */ /* 0x000fea0003800000 */
.L_x_33:
[----:B------:R-:W-:Y:S01]  /*74d0*/  ISETP.GT.AND P2, PT, R0, 0x1, P0 ;  /* 0x000000010000780c */ /* 0x000fe20000744270 */
[----:B------:R-:W-:Y:S01]  /*74e0*/  ULDC.64 UR4, c[0x0][0x5c0] ;  /* 0x0001700000047ab9 */ /* 0x000fe20000000a00 */
[-C--:B------:R-:W-:Y:S01]  /*74f0*/  FMUL R15, R88, R154.reuse ;  /* 0x0000009a580f7220 */ /* 0x080fe20000400000 */
[----:B------:R-:W-:Y:S01]  /*7500*/  LEA R6, P4, R168, UR4, 0x2 ;  /* 0x00000004a8067c11 */ /* 0x000fe2000f8810ff */
[-C--:B------:R-:W-:Y:S01]  /*7510*/  FMUL R89, R89, R154.reuse ;  /* 0x0000009a59597220 */ /* 0x080fe20000400000 */
[----:B------:R-:W-:Y:S01]  /*7520*/  ISETP.GT.AND P1, PT, R157, 0x8, PT ;  /* 0x000000089d00780c */ /* 0x000fe20003f24270 */
[-C--:B------:R-:W-:Y:S01]  /*7530*/  FMUL R21, R90, R154.reuse ;  /* 0x0000009a5a157220 */ /* 0x080fe20000400000 */
[----:B------:R-:W-:Y:S01]  /*7540*/  LEA.HI.X R7, R168, UR5, R171, 0x2, P4 ;  /* 0x00000005a8077c11 */ /* 0x000fe2000a0f14ab */
[-C--:B------:R-:W-:Y:S01]  /*7550*/  FMUL R91, R91, R154.reuse ;  /* 0x0000009a5b5b7220 */ /* 0x080fe20000400000 */
[----:B------:R-:W-:Y:S01]  /*7560*/  SHF.L.U32 R11, R4, 0x5, RZ ;  /* 0x00000005040b7819 */ /* 0x000fe200000006ff */
[-C--:B------:R-:W-:Y:S01]  /*7570*/  FMUL R93, R93, R154.reuse ;  /* 0x0000009a5d5d7220 */ /* 0x080fe20000400000 */
[----:B------:R-:W-:Y:S01]  /*7580*/  ISETP.GT.AND P4, PT, R0, RZ, P1 ;  /* 0x000000ff0000720c */ /* 0x000fe20000f84270 */
[----:B------:R0:W-:Y:S01]  /*7590*/  @P3 STG.E desc[UR36][R6.64], R15 ;  /* 0x0000000f06003986 */ /* 0x0001e2000c101924 */
[----:B------:R-:W-:Y:S01]  /*75a0*/  SHF.L.U64.HI R9, R4, 0x5, R5 ;  /* 0x0000000504097819 */ /* 0x000fe20000010205 */
[----:B------:R-:W-:Y:S01]  /*75b0*/  FMUL R95, R95, R154 ;  /* 0x0000009a5f5f7220 */ /* 0x000fe20000400000 */
[----:B------:R-:W-:Y:S01]  /*75c0*/  IADD3 R12, P3, R11, R6, RZ ;  /* 0x000000060b0c7210 */ /* 0x000fe20007f7e0ff */
[----:B------:R-:W-:Y:S01]  /*75d0*/  @P2 STG.E desc[UR36][R6.64+0x4], R89 ;  /* 0x0000045906002986 */ /* 0x000fe2000c101924 */
[----:B------:R-:W-:Y:S01]  /*75e0*/  ISETP.GT.AND P2, PT, R0, 0x1, P1 ;  /* 0x000000010000780c */ /* 0x000fe20000f44270 */
[-C--:B------:R-:W-:Y:S01]  /*75f0*/  FMUL R23, R96, R154.reuse ;  /* 0x0000009a60177220 */ /* 0x080fe20000400000 */
[-C--:B------:R-:W-:Y:S01]  /*7600*/  FMUL R97, R97, R154.reuse ;  /* 0x0000009a61617220 */ /* 0x080fe20000400000 */
[----:B------:R-:W-:Y:S01]  /*7610*/  IMAD.X R13, R9, 0x1, R7, P3 ;  /* 0x00000001090d7824 */ /* 0x000fe200018e0607 */
[----:B------:R-:W-:Y:S01]  /*7620*/  ISETP.GT.AND P3, PT, R0, 0x8, P0 ;  /* 0x000000080000780c */ /* 0x000fe20000764270 */
[-C--:B------:R-:W-:Y:S01]  /*7630*/  FMUL R99, R99, R154.reuse ;  /* 0x0000009a63637220 */ /* 0x080fe20000400000 */
[-C--:B------:R-:W-:Y:S01]  /*7640*/  FMUL R101, R101, R154.reuse ;  /* 0x0000009a65657220 */ /* 0x080fe20000400000 */
[-C--:B0-----:R-:W-:Y:S01]  /*7650*/  FMUL R15, R92, R154.reuse ;  /* 0x0000009a5c0f7220 */ /* 0x081fe20000400000 */
[----:B------:R0:W-:Y:S01]  /*7660*/  @P4 STG.E desc[UR36][R12.64], R21 ;  /* 0x000000150c004986 */ /* 0x0001e2000c101924 */
[C---:B------:R-:W-:Y:S01]  /*7670*/  ISETP.GT.AND P4, PT, R0.reuse, 0x9, P0 ;  /* 0x000000090000780c */ /* 0x040fe20000784270 */
[-C--:B------:R-:W-:Y:S01]  /*7680*/  FMUL R103, R103, R154.reuse ;  /* 0x0000009a67677220 */ /* 0x080fe20000400000 */
[-C--:B------:R-:W-:Y:S01]  /*7690*/  FMUL R105, R105, R154.reuse ;  /* 0x0000009a69697220 */ /* 0x080fe20000400000 */
[-C--:B------:R-:W-:Y:S01]  /*76a0*/  FMUL R107, R107, R154.reuse ;  /* 0x0000009a6b6b7220 */ /* 0x080fe20000400000 */
[----:B------:R-:W-:Y:S01]  /*76b0*/  @P2 STG.E desc[UR36][R12.64+0x4], R91 ;  /* 0x0000045b0c002986 */ /* 0x000fe2000c101924 */
[C---:B------:R-:W-:Y:S01]  /*76c0*/  ISETP.GT.AND P2, PT, R0.reuse, 0x8, P1 ;  /* 0x000000080000780c */ /* 0x040fe20000f44270 */
[-C--:B------:R-:W-:Y:S01]  /*76d0*/  FMUL R109, R109, R154.reuse ;  /* 0x0000009a6d6d7220 */ /* 0x080fe20000400000 */
[-C--:B------:R-:W-:Y:S01]  /*76e0*/  FMUL R111, R111, R154.reuse ;  /* 0x0000009a6f6f7220 */ /* 0x080fe20000400000 */
[----:B------:R1:W-:Y:S01]  /*76f0*/  @P3 STG.E desc[UR36][R6.64+0x20], R15 ;  /* 0x0000200f06003986 */ /* 0x0003e2000c101924 */
[----:B------:R-:W-:Y:S01]  /*7700*/  ISETP.GT.AND P3, PT, R0, 0x9, P1 ;  /* 0x000000090000780c */ /* 0x000fe20000f64270 */
[-C--:B------:R-:W-:Y:S01]  /*7710*/  FMUL R113, R113, R154.reuse ;  /* 0x0000009a71717220 */ /* 0x080fe20000400000 */
[-C--:B0-----:R-:W-:Y:S01]  /*7720*/  FMUL R21, R94, R154.reuse ;  /* 0x0000009a5e157220 */ /* 0x081fe20000400000 */
[-C--:B------:R-:W-:Y:S01]  /*7730*/  FMUL R115, R115, R154.reuse ;  /* 0x0000009a73737220 */ /* 0x080fe20000400000 */
[----:B------:R-:W-:Y:S01]  /*7740*/  @P4 STG.E desc[UR36][R6.64+0x24], R93 ;  /* 0x0000245d06004986 */ /* 0x000fe2000c101924 */
[C---:B------:R-:W-:Y:S01]  /*7750*/  ISETP.GT.AND P4, PT, R0.reuse, 0x10, P0 ;  /* 0x000000100000780c */ /* 0x040fe20000784270 */
[-C--:B------:R-:W-:Y:S01]  /*7760*/  FMUL R117, R117, R154.reuse ;  /* 0x0000009a75757220 */ /* 0x080fe20000400000 */
[-C--:B------:R-:W-:Y:S01]  /*7770*/  FMUL R119, R119, R154.reuse ;  /* 0x0000009a77777220 */ /* 0x080fe20000400000 */
[-C--:B------:R-:W-:Y:S01]  /*7780*/  FMUL R121, R121, R154.reuse ;  /* 0x0000009a79797220 */ /* 0x080fe20000400000 */
[----:B------:R0:W-:Y:S01]  /*7790*/  @P2 STG.E desc[UR36][R12.64+0x20], R21 ;  /* 0x000020150c002986 */ /* 0x0001e2000c101924 */
[----:B------:R-:W-:Y:S01]  /*77a0*/  ISETP.GT.AND P2, PT, R0, 0x11, P0 ;  /* 0x000000110000780c */ /* 0x000fe20000744270 */
[-C--:B-1----:R-:W-:Y:S01]  /*77b0*/  FMUL R15, R98, R154.reuse ;  /* 0x0000009a620f7220 */ /* 0x082fe20000400000 */
        /* <DEDUP_REMOVED lines=27> */
[-C--:B0-----:R-:W-:Y:S01]  /*7970*/  FMUL R15, R104, R154.reuse ;  /* 0x0000009a680f7220 */ /* 0x081fe20000400000 */
[----:B------:R-:W-:Y:S01]  /*7980*/  IMAD.SHL.U32 R89, R4, 0x200, RZ ;  /* 0x0000020004597824 */ /* 0x000fe200078e00ff */
[----:B------:R-:W-:Y:S01]  /*7990*/  @P3 STG.E desc[UR36][R6.64+0x64], R101 ;  /* 0x0000646506003986 */ /* 0x000fe2000c101924 */
[----:B------:R-:W-:Y:S01]  /*79a0*/  ISETP.GT.AND P3, PT, R0, 0x20, P0 ;  /* 0x000000200000780c */ /* 0x000fe20000764270 */
[-C--:B------:R-:W-:Y:S01]  /*79b0*/  FMUL R149, R149, R154.reuse ;  /* 0x0000009a95957220 */ /* 0x080fe20000400000 */
[----:B------:R-:W-:Y:S01]  /*79c0*/  SHF.L.U64.HI R5, R4, 0x9, R5 ;  /* 0x0000000904057819 */ /* 0x000fe20000010205 */
        /* <DEDUP_REMOVED lines=70> */
[----:B------:R-:W-:Y:S01]  /*7e30*/  FMUL R87, R87, R154 ;  /* 0x0000009a57577220 */ /* 0x000fe20000400000 */
[----:B------:R-:W-:Y:S01]  /*7e40*/  @P4 STG.E desc[UR36][R6.64+0xe4], R117 ;  /* 0x0000e47506004986 */ /* 0x000fe2000c101924 */
[----:B------:R-:W-:-:S04]  /*7e50*/  ISETP.GT.AND P4, PT, R0, 0x40, P0 ;  /* 0x000000400000780c */ /* 0x000fc80000784270 */
[----:B------:R0:W-:Y:S01]  /*7e60*/  @P2 STG.E desc[UR36][R12.64+0xe0], R21 ;  /* 0x0000e0150c002986 */ /* 0x0001e2000c101924 */
[----:B------:R-:W-:Y:S01]  /*7e70*/  ISETP.GT.AND P2, PT, R0, 0x41, P0 ;  /* 0x000000410000780c */ /* 0x000fe20000744270 */
[----:B-1----:R-:W-:Y:S02]  /*7e80*/  FMUL R15, R122, R154 ;  /* 0x0000009a7a0f7220 */ /* 0x002fe40000400000 */
[----:B------:R-:W-:Y:S01]  /*7e90*/  @P3 STG.E desc[UR36][R12.64+0xe4], R119 ;  /* 0x0000e4770c003986 */ /* 0x000fe2000c101924 */
[----:B------:R-:W-:-:S04]  /*7ea0*/  ISETP.GT.AND P3, PT, R0, 0x40, P1 ;  /* 0x000000400000780c */ /* 0x000fc80000f64270 */
[----:B------:R1:W-:Y:S01]  /*7eb0*/  @P4 STG.E desc[UR36][R6.64+0x100], R23 ;  /* 0x0001001706004986 */ /* 0x0003e2000c101924 */
[----:B------:R-:W-:Y:S01]  /*7ec0*/  ISETP.GT.AND P4, PT, R0, 0x41, P1 ;  /* 0x000000410000780c */ /* 0x000fe20000f84270 */
[----:B0-----:R-:W-:-:S03]  /*7ed0*/  FMUL R21, R124, R154 ;  /* 0x0000009a7c157220 */ /* 0x001fc60000400000 */
[----:B------:R-:W-:Y:S01]  /*7ee0*/  @P2 STG.E desc[UR36][R6.64+0x104], R121 ;  /* 0x0001047906002986 */ /* 0x000fe2000c101924 */
[----:B------:R-:W-:-:S03]  /*7ef0*/  ISETP.GT.AND P2, PT, R0, 0x48, P0 ;  /* 0x000000480000780c */ /* 0x000fc60000744270 */
[----:B------:R0:W-:Y:S01]  /*7f00*/  @P3 STG.E desc[UR36][R12.64+0x100], R15 ;  /* 0x0001000f0c003986 */ /* 0x0001e2000c101924 */
[----:B------:R-:W-:Y:S01]  /*7f10*/  ISETP.GT.AND P3, PT, R0, 0x49, P0 ;  /* 0x000000490000780c */ /* 0x000fe20000764270 */
[----:B-1----:R-:W-:-:S03]  /*7f20*/  FMUL R23, R126, R154 ;  /* 0x0000009a7e177220 */ /* 0x002fc60000400000 */
[----:B------:R-:W-:Y:S01]  /*7f30*/  @P4 STG.E desc[UR36][R12.64+0x104], R123 ;  /* 0x0001047b0c004986 */ /* 0x000fe2000c101924 */
[----:B------:R-:W-:-:S04]  /*7f40*/  ISETP.GT.AND P4, PT, R0, 0x48, P1 ;  /* 0x000000480000780c */ /* 0x000fc80000f84270 */
[----:B------:R1:W-:Y:S01]  /*7f50*/  @P2 STG.E desc[UR36][R6.64+0x120], R21 ;  /* 0x0001201506002986 */ /* 0x0003e2000c101924 */
[----:B------:R-:W-:Y:S01]  /*7f60*/  ISETP.GT.AND P2, PT, R0, 0x49, P1 ;  /* 0x000000490000780c */ /* 0x000fe20000f44270 */
[----:B0-----:R-:W-:Y:S02]  /*7f70*/  FMUL R15, R128, R154 ;  /* 0x0000009a800f7220 */ /* 0x001fe40000400000 */
[----:B------:R-:W-:Y:S01]  /*7f80*/  @P3 STG.E desc[UR36][R6.64+0x124], R125 ;  /* 0x0001247d06003986 */ /* 0x000fe2000c101924 */
[----:B------:R-:W-:-:S04]  /*7f90*/  ISETP.GT.AND P3, PT, R0, 0x50, P0 ;  /* 0x000000500000780c */ /* 0x000fc80000764270 */
[----:B------:R0:W-:Y:S01]  /*7fa0*/  @P4 STG.E desc[UR36][R12.64+0x120], R23 ;  /* 0x000120170c004986 */ /* 0x0001e2000c101924 */
[----:B------:R-:W-:Y:S01]  /*7fb0*/  ISETP.GT.AND P4, PT, R0, 0x51, P0 ;  /* 0x000000510000780c */ /* 0x000fe20000784270 */
[----:B-1----:R-:W-:-:S03]  /*7fc0*/  FMUL R21, R130, R154 ;  /* 0x0000009a82157220 */ /* 0x002fc60000400000 */
[----:B------:R-:W-:Y:S01]  /*7fd0*/  @P2 STG.E desc[UR36][R12.64+0x124], R127 ;  /* 0x0001247f0c002986 */ /* 0x000fe2000c101924 */
[----:B------:R-:W-:-:S03]  /*7fe0*/  ISETP.GT.AND P2, PT, R0, 0x50, P1 ;  /* 0x000000500000780c */ /* 0x000fc60000f44270 */
[----:B------:R1:W-:Y:S01]  /*7ff0*/  @P3 STG.E desc[UR36][R6.64+0x140], R15 ;  /* 0x0001400f06003986 */ /* 0x0003e2000c101924 */
[----:B------:R-:W-:Y:S01]  /*8000*/  ISETP.GT.AND P3, PT, R0, 0x51, P1 ;  /* 0x000000510000780c */ /* 0x000fe20000f64270 */
[----:B0-----:R-:W-:-:S03]  /*8010*/  FMUL R23, R132, R154 ;  /* 0x0000009a84177220 */ /* 0x001fc60000400000 */
        /* <DEDUP_REMOVED lines=41> */
[C---:B------:R-:W-:Y:S02]  /*82b0*/  ISETP.GT.AND P2, PT, R0.reuse, 0x78, P0 ;  /* 0x000000780000780c */ /* 0x040fe40000744270 */
[C---:B------:R-:W-:Y:S01]  /*82c0*/  ISETP.GT.AND P0, PT, R0.reuse, 0x79, P0 ;  /* 0x000000790000780c */ /* 0x040fe20000704270 */
[----:B------:R0:W-:Y:S01]  /*82d0*/  @P3 STG.E desc[UR36][R12.64+0x1c0], R15 ;  /* 0x0001c00f0c003986 */ /* 0x0001e2000c101924 */
[C---:B------:R-:W-:Y:S02]  /*82e0*/  ISETP.GT.AND P3, PT, R0.reuse, 0x78, P1 ;  /* 0x000000780000780c */ /* 0x040fe40000f64270 */
[----:B------:R-:W-:Y:S01]  /*82f0*/  ISETP.GT.AND P1, PT, R0, 0x79, P1 ;  /* 0x000000790000780c */ /* 0x000fe20000f24270 */
[----:B-1----:R-:W-:Y:S01]  /*8300*/  FMUL R23, R150, R154 ;  /* 0x0000009a96177220 */ /* 0x002fe20000400000 */
[----:B------:R-:W-:Y:S05]  /*8310*/  @P4 STG.E desc[UR36][R12.64+0x1c4], R147 ;  /* 0x0001c4930c004986 */ /* 0x000fea000c101924 */
[----:B------:R1:W-:Y:S01]  /*8320*/  @P2 STG.E desc[UR36][R6.64+0x1e0], R21 ;  /* 0x0001e01506002986 */ /* 0x0003e2000c101924 */
[----:B------:R-:W-:-:S03]  /*8330*/  IADD3 R14, P2, P4, R11, R6, R89 ;  /* 0x000000060b0e7210 */ /* 0x000fc60007c5e059 */
[----:B------:R-:W-:Y:S01]  /*8340*/  @P0 STG.E desc[UR36][R6.64+0x1e4], R149 ;  /* 0x0001e49506000986 */ /* 0x000fe2000c101924 */
[-C--:B0-----:R-:W-:Y:S02]  /*8350*/  IADD3.X R15, R9, R7.reuse, R5, P2, P4 ;  /* 0x00000007090f7210 */ /* 0x081fe400017e8405 */
[----:B------:R-:W-:Y:S01]  /*8360*/  ISETP.GT.AND P2, PT, R157, 0x80, PT ;  /* 0x000000809d00780c */ /* 0x000fe20003f44270 */
[----:B------:R0:W-:Y:S01]  /*8370*/  @P3 STG.E desc[UR36][R12.64+0x1e0], R23 ;  /* 0x0001e0170c003986 */ /* 0x0001e2000c101924 */
[----:B------:R-:W-:Y:S02]  /*8380*/  IADD3 R4, P4, R89, R6, RZ ;  /* 0x0000000659047210 */ /* 0x000fe40007f9e0ff */
[----:B------:R-:W-:Y:S01]  /*8390*/  ISETP.GT.AND P0, PT, R0, RZ, P2 ;  /* 0x000000ff0000720c */ /* 0x000fe20001704270 */
[----:B-1----:R-:W-:Y:S01]  /*83a0*/  FMUL R21, R24, R154 ;  /* 0x0000009a18157220 */ /* 0x002fe20000400000 */
[----:B------:R-:W-:Y:S01]  /*83b0*/  ISETP.GT.AND P3, PT, R157, 0x88, PT ;  /* 0x000000889d00780c */ /* 0x000fe20003f64270 */
[----:B------:R1:W-:Y:S01]  /*83c0*/  @P1 STG.E desc[UR36][R12.64+0x1e4], R151 ;  /* 0x0001e4970c001986 */ /* 0x0003e2000c101924 */
[----:B------:R-:W-:-:S02]  /*83d0*/  IADD3.X R5, R5, R7, RZ, P4, !PT ;  /* 0x0000000705057210 */ /* 0x000fc400027fe4ff */
[C---:B------:R-:W-:Y:S02]  /*83e0*/  ISETP.GT.AND P1, PT, R0.reuse, 0x1, P2 ;  /* 0x000000010000780c */ /* 0x040fe40001724270 */
[----:B------:R-:W-:Y:S01]  /*83f0*/  ISETP.GT.AND P4, PT, R0, RZ, P3 ;  /* 0x000000ff0000720c */ /* 0x000fe20001f84270 */
[----:B0-----:R-:W-:-:S04]  /*8400*/  FMUL R23, R26, R154 ;  /* 0x0000009a1a177220 */ /* 0x001fc80000400000 */
[----:B------:R-:W-:Y:S01]  /*8410*/  @P0 STG.E desc[UR36][R4.64], R21 ;  /* 0x0000001504000986 */ /* 0x000fe2000c101924 */
[----:B------:R-:W-:Y:S01]  /*8420*/  IADD3 R6, P0, R11, R4, RZ ;  /* 0x000000040b067210 */ /* 0x000fe20007f1e0ff */
[----:B-1----:R-:W-:-:S04]  /*8430*/  FMUL R13, R28, R154 ;  /* 0x0000009a1c0d7220 */ /* 0x002fc80000400000 */
[----:B------:R-:W-:Y:S01]  /*8440*/  IMAD.X R7, R9, 0x1, R5, P0 ;  /* 0x0000000109077824 */ /* 0x000fe200000e0605 */
[----:B------:R-:W-:Y:S01]  /*8450*/  @P1 STG.E desc[UR36][R4.64+0x4], R25 ;  /* 0x0000041904001986 */ /* 0x000fe2000c101924 */
[C---:B------:R-:W-:Y:S02]  /*8460*/  ISETP.GT.AND P1, PT, R0.reuse, 0x1, P3 ;  /* 0x000000010000780c */ /* 0x040fe40001f24270 */
[C---:B------:R-:W-:Y:S01]  /*8470*/  ISETP.GT.AND P0, PT, R0.reuse, 0x8, P2 ;  /* 0x000000080000780c */ /* 0x040fe20001704270 */
[----:B------:R-:W-:Y:S01]  /*8480*/  @P4 STG.E desc[UR36][R6.64], R23 ;  /* 0x0000001706004986 */ /* 0x000fe2000c101924 */
[----:B------:R-:W-:-:S09]  /*8490*/  ISETP.GT.AND P4, PT, R0, 0x9, P2 ;  /* 0x000000090000780c */ /* 0x000fd20001784270 */
[----:B------:R0:W-:Y:S01]  /*84a0*/  @P1 STG.E desc[UR36][R6.64+0x4], R27 ;  /* 0x0000041b06001986 */ /* 0x0001e2000c101924 */
[----:B------:R-:W-:-:S03]  /*84b0*/  ISETP.GT.AND P1, PT, R0, 0x8, P3 ;  /* 0x000000080000780c */ /* 0x000fc60001f24270 */
[----:B------:R1:W-:Y:S01]  /*84c0*/  @P0 STG.E desc[UR36][R4.64+0x20], R13 ;  /* 0x0000200d04000986 */ /* 0x0003e2000c101924 */
[----:B------:R-:W-:Y:S01]  /*84d0*/  IADD3 R8, P0, R11, R4, RZ ;  /* 0x000000040b087210 */ /* 0x000fe20007f1e0ff */
[-C--:B------:R-:W-:Y:S02]  /*84e0*/  FMUL R11, R30, R154.reuse ;  /* 0x0000009a1e0b7220 */ /* 0x080fe40000400000 */
[----:B------:R-:W-:Y:S01]  /*84f0*/  @P4 STG.E desc[UR36][R4.64+0x24], R29 ;  /* 0x0000241d04004986 */ /* 0x000fe2000c101924 */
[C---:B------:R-:W-:Y:S01]  /*8500*/  ISETP.GT.AND P4, PT, R0.reuse, 0x9, P3 ;  /* 0x000000090000780c */ /* 0x040fe20001f84270 */
[----:B------:R-:W-:Y:S01]  /*8510*/  IMAD.X R9, R9, 0x1, R5, P0 ;  /* 0x0000000109097824 */ /* 0x000fe200000e0605 */
[----:B------:R-:W-:Y:S01]  /*8520*/  ISETP.GT.AND P0, PT, R0, 0x10, P2 ;  /* 0x000000100000780c */ /* 0x000fe20001704270 */
[----:B0-----:R-:W-:-:S03]  /*8530*/  FMUL R7, R32, R154 ;  /* 0x0000009a20077220 */ /* 0x001fc60000400000 */
[----:B------:R0:W-:Y:S01]  /*8540*/  @P1 STG.E desc[UR36][R8.64+0x20], R11 ;  /* 0x0000200b08001986 */ /* 0x0001e2000c101924 */
[----:B------:R-:W-:Y:S01]  /*8550*/  ISETP.GT.AND P1, PT, R0, 0x11, P2 ;  /* 0x000000110000780c */ /* 0x000fe20001724270 */
[----:B-1----:R-:W-:-:S05]  /*8560*/  FMUL R13, R34, R154 ;  /* 0x0000009a220d7220 */ /* 0x002fca0000400000 */
[----:B------:R-:W-:Y:S01]  /*8570*/  @P4 STG.E desc[UR36][R14.64+0x24], R31 ;  /* 0x0000241f0e004986 */ /* 0x000fe2000c101924 */
[----:B------:R-:W-:-:S03]  /*8580*/  ISETP.GT.AND P4, PT, R0, 0x10, P3 ;  /* 0x000000100000780c */ /* 0x000fc60001f84270 */
[----:B------:R1:W-:Y:S01]  /*8590*/  @P0 STG.E desc[UR36][R4.64+0x40], R7 ;  /* 0x0000400704000986 */ /* 0x0003e2000c101924 */
[----:B------:R-:W-:Y:S01]  /*85a0*/  ISETP.GT.AND P0, PT, R0, 0x11, P3 ;  /* 0x000000110000780c */ /* 0x000fe20001f04270 */
[-C--:B0-----:R-:W-:Y:S01]  /*85b0*/  FMUL R9, R36, R154.reuse ;  /* 0x0000009a24097220 */ /* 0x081fe20000400000 */
[----:B------:R-:W-:Y:S01]  /*85c0*/  FMUL R11, R38, R154 ;  /* 0x0000009a260b7220 */ /* 0x000fe20000400000 */
[----:B------:R-:W-:Y:S01]  /*85d0*/  @P1 STG.E desc[UR36][R4.64+0x44], R33 ;  /* 0x0000442104001986 */ /* 0x000fe2000c101924 */
[----:B------:R-:W-:-:S05]  /*85e0*/  ISETP.GT.AND P1, PT, R0, 0x18, P2 ;  /* 0x000000180000780c */ /* 0x000fca0001724270 */
[----:B------:R-:W-:Y:S01]  /*85f0*/  @P4 MOV R6, R14 ;  /* 0x0000000e00064202 */ /* 0x000fe20000000f00 */
[----:B-1----:R-:W-:-:S05]  /*8600*/  @P4 IMAD.MOV.U32 R7, RZ, RZ, R15 ;  /* 0x000000ffff074224 */ /* 0x002fca00078e000f */
[----:B------:R0:W-:Y:S01]  /*8610*/  @P4 STG.E desc[UR36][R6.64+0x40], R13 ;  /* 0x0000400d06004986 */ /* 0x0001e2000c101924 */
[----:B------:R-:W-:Y:S01]  /*8620*/  ISETP.GT.AND P4, PT, R0, 0x19, P2 ;  /* 0x000000190000780c */ /* 0x000fe20001784270 */
[----:B0-----:R-:W-:Y:S01]  /*8630*/  @P0 IMAD.MOV.U32 R6, RZ, RZ, R14 ;  /* 0x000000ffff060224 */ /* 0x001fe200078e000e */
[----:B------:R-:W-:Y:S01]  /*8640*/  @P0 MOV R7, R15 ;  /* 0x0000000f00070202 */ /* 0x000fe20000000f00 */
[----:B------:R-:W-:-:S04]  /*8650*/  FMUL R13, R40, R154 ;  /* 0x0000009a280d7220 */ /* 0x000fc80000400000 */
[----:B------:R0:W-:Y:S01]  /*8660*/  @P0 STG.E desc[UR36][R6.64+0x44], R35 ;  /* 0x0000442306000986 */ /* 0x0001e2000c101924 */
[----:B------:R-:W-:-:S03]  /*8670*/  ISETP.GT.AND P0, PT, R0, 0x18, P3 ;  /* 0x000000180000780c */ /* 0x000fc60001f04270 */
[----:B------:R1:W-:Y:S01]  /*8680*/  @P1 STG.E desc[UR36][R4.64+0x60], R9 ;  /* 0x0000600904001986 */ /* 0x0003e2000c101924 */
[----:B------:R-:W-:-:S03]  /*8690*/  ISETP.GT.AND P1, PT, R0, 0x19, P3 ;  /* 0x000000190000780c */ /* 0x000fc60001f24270 */
[----:B------:R-:W-:Y:S01]  /*86a0*/  @P4 STG.E desc[UR36][R4.64+0x64], R37 ;  /* 0x0000642504004986 */ /* 0x000fe2000c101924 */
[----:B------:R-:W-:-:S05]  /*86b0*/  ISETP.GT.AND P4, PT, R0, 0x20, P2 ;  /* 0x000000200000780c */ /* 0x000fca0001784270 */
[----:B0-----:R-:W-:Y:S02]  /*86c0*/  @P0 IMAD.MOV.U32 R6, RZ, RZ, R14 ;  /* 0x000000ffff060224 */ /* 0x001fe400078e000e */
[----:B------:R-:W-:Y:S02]  /*86d0*/  @P0 IMAD.MOV.U32 R7, RZ, RZ, R15 ;  /* 0x000000ffff070224 */ /* 0x000fe400078e000f */
[----:B-1----:R-:W-:-:S03]  /*86e0*/  FMUL R9, R42, R154 ;  /* 0x0000009a2a097220 */ /* 0x002fc60000400000 */
[----:B------:R0:W-:Y:S01]  /*86f0*/  @P0 STG.E desc[UR36][R6.64+0x60], R11 ;  /* 0x0000600b06000986 */ /* 0x0001e2000c101924 */
[----:B------:R-:W-:Y:S02]  /*8700*/  ISETP.GT.AND P0, PT, R0, 0x21, P2 ;  /* 0x000000210000780c */ /* 0x000fe40001704270 */
[----:B0-----:R-:W-:Y:S01]  /*8710*/  @P1 MOV R6, R14 ;  /* 0x0000000e00061202 */ /* 0x001fe20000000f00 */
[----:B------:R-:W-:Y:S02]  /*8720*/  @P1 IMAD.MOV.U32 R7, RZ, RZ, R15 ;  /* 0x000000ffff071224 */ /* 0x000fe400078e000f */
[----:B------:R-:W-:-:S03]  /*8730*/  FMUL R11, R44, R154 ;  /* 0x0000009a2c0b7220 */ /* 0x000fc60000400000 */
[----:B------:R0:W-:Y:S01]  /*8740*/  @P1 STG.E desc[UR36][R6.64+0x64], R39 ;  /* 0x0000642706001986 */ /* 0x0001e2000c101924 */
[----:B------:R-:W-:-:S03]  /*8750*/  ISETP.GT.AND P1, PT, R0, 0x20, P3 ;  /* 0x000000200000780c */ /* 0x000fc60001f24270 */
[----:B------:R1:W-:Y:S01]  /*8760*/  @P4 STG.E desc[UR36][R4.64+0x80], R13 ;  /* 0x0000800d04004986 */ /* 0x0003e2000c101924 */
[----:B------:R-:W-:-:S03]  /*8770*/  ISETP.GT.AND P4, PT, R0, 0x21, P3 ;  /* 0x000000210000780c */ /* 0x000fc60001f84270 */
[----:B------:R-:W-:Y:S01]  /*8780*/  @P0 STG.E desc[UR36][R4.64+0x84], R41 ;  /* 0x0000842904000986 */ /* 0x000fe2000c101924 */
[----:B------:R-:W-:-:S05]  /*8790*/  ISETP.GT.AND P0, PT, R0, 0x28, P2 ;  /* 0x000000280000780c */ /* 0x000fca0001704270 */
[----:B0-----:R-:W-:Y:S01]  /*87a0*/  @P1 IMAD.MOV.U32 R6, RZ, RZ, R14 ;  /* 0x000000ffff061224 */ /* 0x001fe200078e000e */
[----:B------:R-:W-:Y:S01]  /*87b0*/  @P1 MOV R7, R15 ;  /* 0x0000000f00071202 */ /* 0x000fe20000000f00 */
[----:B-1----:R-:W-:-:S04]  /*87c0*/  FMUL R13, R46, R154 ;  /* 0x0000009a2e0d7220 */ /* 0x002fc80000400000 */
[----:B------:R0:W-:Y:S01]  /*87d0*/  @P1 STG.E desc[UR36][R6.64+0x80], R9 ;  /* 0x0000800906001986 */ /* 0x0001e2000c101924 */
[----:B------:R-:W-:Y:S01]  /*87e0*/  ISETP.GT.AND P1, PT, R0, 0x29, P2 ;  /* 0x000000290000780c */ /* 0x000fe20001724270 */
[----:B0-----:R-:W-:Y:S02]  /*87f0*/  @P4 IMAD.MOV.U32 R6, RZ, RZ, R14 ;  /* 0x000000ffff064224 */ /* 0x001fe400078e000e */
[----:B------:R-:W-:Y:S01]  /*8800*/  FMUL R9, R48, R154 ;  /* 0x0000009a30097220 */ /* 0x000fe20000400000 */
[----:B------:R-:W-:-:S05]  /*8810*/  @P4 IMAD.MOV.U32 R7, RZ, RZ, R15 ;  /* 0x000000ffff074224 */ /* 0x000fca00078e000f */
[----:B------:R0:W-:Y:S01]  /*8820*/  @P4 STG.E desc[UR36][R6.64+0x84], R43 ;  /* 0x0000842b06004986 */ /* 0x0001e2000c101924 */
[----:B------:R-:W-:-:S03]  /*8830*/  ISETP.GT.AND P4, PT, R0, 0x28, P3 ;  /* 0x000000280000780c */ /* 0x000fc60001f84270 */
[----:B------:R1:W-:Y:S01]  /*8840*/  @P0 STG.E desc[UR36][R4.64+0xa0], R11 ;  /* 0x0000a00b04000986 */ /* 0x0003e2000c101924 */
[----:B------:R-:W-:-:S03]  /*8850*/  ISETP.GT.AND P0, PT, R0, 0x29, P3 ;  /* 0x000000290000780c */ /* 0x000fc60001f04270 */
[----:B------:R-:W-:Y:S01]  /*8860*/  @P1 STG.E desc[UR36][R4.64+0xa4], R45 ;  /* 0x0000a42d04001986 */ /* 0x000fe2000c101924 */
[----:B------:R-:W-:-:S05]  /*8870*/  ISETP.GT.AND P1, PT, R0, 0x30, P2 ;  /* 0x000000300000780c */ /* 0x000fca0001724270 */
[----:B0-----:R-:W-:Y:S01]  /*8880*/  @P4 MOV R6, R14 ;  /* 0x0000000e00064202 */ /* 0x001fe20000000f00 */
[----:B------:R-:W-:Y:S02]  /*8890*/  @P4 IMAD.MOV.U32 R7, RZ, RZ, R15 ;  /* 0x000000ffff074224 */ /* 0x000fe400078e000f */
[----:B-1----:R-:W-:-:S03]  /*88a0*/  FMUL R11, R50, R154 ;  /* 0x0000009a320b7220 */ /* 0x002fc60000400000 */
        /* <DEDUP_REMOVED lines=122> */
[C---:B------:R-:W-:Y:S02]  /*9050*/  ISETP.GT.AND P1, PT, R0.reuse, 0x78, P2 ;  /* 0x000000780000780c */ /* 0x040fe40001724270 */
[----:B------:R-:W-:-:S03]  /*9060*/  ISETP.GT.AND P2, PT, R0, 0x79, P2 ;  /* 0x000000790000780c */ /* 0x000fc60001744270 */
[----:B0-----:R-:W-:Y:S01]  /*9070*/  @P4 MOV R6, R14 ;  /* 0x0000000e00064202 */ /* 0x001fe20000000f00 */
[----:B------:R-:W-:Y:S02]  /*9080*/  @P4 IMAD.MOV.U32 R7, RZ, RZ, R15 ;  /* 0x000000ffff074224 */ /* 0x000fe400078e000f */
[----:B-1----:R-:W-:-:S03]  /*9090*/  FMUL R11, R86, R154 ;  /* 0x0000009a560b7220 */ /* 0x002fc60000400000 */
[----:B------:R0:W-:Y:S01]  /*90a0*/  @P4 STG.E desc[UR36][R6.64+0x1c0], R13 ;  /* 0x0001c00d06004986 */ /* 0x0001e2000c101924 */
[C---:B------:R-:W-:Y:S02]  /*90b0*/  ISETP.GT.AND P4, PT, R0.reuse, 0x78, P3 ;  /* 0x000000780000780c */ /* 0x040fe40001f84270 */
[----:B------:R-:W-:Y:S02]  /*90c0*/  ISETP.GT.AND P3, PT, R0, 0x79, P3 ;  /* 0x000000790000780c */ /* 0x000fe40001f64270 */
[----:B0-----:R-:W-:Y:S01]  /*90d0*/  @P0 MOV R6, R14 ;  /* 0x0000000e00060202 */ /* 0x001fe20000000f00 */
[----:B------:R-:W-:-:S05]  /*90e0*/  @P0 IMAD.MOV.U32 R7, RZ, RZ, R15 ;  /* 0x000000ffff070224 */ /* 0x000fca00078e000f */
[----:B------:R-:W-:Y:S04]  /*90f0*/  @P0 STG.E desc[UR36][R6.64+0x1c4], R83 ;  /* 0x0001c45306000986 */ /* 0x000fe8000c101924 */
[----:B------:R-:W-:Y:S04]  /*9100*/  @P1 STG.E desc[UR36][R4.64+0x1e0], R9 ;  /* 0x0001e00904001986 */ /* 0x000fe8000c101924 */
[----:B------:R0:W-:Y:S02]  /*9110*/  @P2 STG.E desc[UR36][R4.64+0x1e4], R85 ;  /* 0x0001e45504002986 */ /* 0x0001e4000c101924 */
[----:B0-----:R-:W-:Y:S01]  /*9120*/  @P4 MOV R4, R14 ;  /* 0x0000000e00044202 */ /* 0x001fe20000000f00 */
[----:B------:R-:W-:-:S05]  /*9130*/  @P4 IMAD.MOV.U32 R5, RZ, RZ, R15 ;  /* 0x000000ffff054224 */ /* 0x000fca00078e000f */
[----:B------:R0:W-:Y:S04]  /*9140*/  @P4 STG.E desc[UR36][R4.64+0x1e0], R11 ;  /* 0x0001e00b04004986 */ /* 0x0001e8000c101924 */
[----:B------:R0:W-:Y:S02]  /*9150*/  @P3 STG.E desc[UR36][R14.64+0x1e4], R87 ;  /* 0x0001e4570e003986 */ /* 0x0001e4000c101924 */
.L_x_284:
[----:B------:R-:W-:Y:S05]  /*9160*/  BSYNC B0 ;  /* 0x0000000000007941 */ /* 0x000fea0003800000 */
.L_x_32:
[----:B------:R-:W-:Y:S01]  /*9170*/  ULDC UR4, c[0x0][0xc] ;  /* 0x0000030000047ab9 */ /* 0x000fe20000000800 */
[----:B------:R-:W-:Y:S01]  /*9180*/  ULDC UR5, c[0x0][0x10] ;  /* 0x0000040000057ab9 */ /* 0x000fe20000000800 */
[----:B0-----:R-:W0:Y:S01]  /*9190*/  LDC R5, c[0x0][0x14] ;  /* 0x00000500ff057b82 */ /* 0x001e220000000800 */
[----:B------:R-:W-:Y:S01]  /*91a0*/  UIMAD.WIDE.U32 UR4, UR4, UR5, URZ ;  /* 0x00000005040472a5 */ /* 0x000fe2000f8e003f */
[----:B------:R-:W-:Y:S01]  /*91b0*/  PRMT R0, RZ, 0x7610, R0 ;  /* 0x00007610ff007816 */ /* 0x000fe20000000000 */
[----:B------:R-:W-:Y:S01]  /*91c0*/  IMAD.MOV.U32 R153, RZ, RZ, -0x1 ;  /* 0xffffffffff997424 */ /* 0x000fe200078e00ff */
[----:B------:R-:W-:-:S03]  /*91d0*/  MOV R23, 0xffffffff ;  /* 0xffffffff00177802 */ /* 0x000fc60000000f00 */
[----:B0-----:R-:W-:-:S04]  /*91e0*/  IMAD.WIDE.U32 R16, R5, UR4, R16 ;  /* 0x0000000405107c25 */ /* 0x001fc8000f8e0010 */
[----:B------:R-:W-:Y:S01]  /*91f0*/  IMAD R5, R5, UR5, RZ ;  /* 0x0000000505057c24 */ /* 0x000fe2000f8e02ff */
[----:B------:R-:W-:Y:S02]  /*9200*/  ULDC.64 UR4, c[0x0][0x650] ;  /* 0x0001940000047ab9 */ /* 0x000fe40000000a00 */
[----:B------:R-:W-:Y:S02]  /*9210*/  ISETP.GE.U32.AND P0, PT, R16, UR4, PT ;  /* 0x0000000410007c0c */ /* 0x000fe4000bf06070 */
[----:B------:R-:W-:-:S04]  /*9220*/  IADD3 R17, R17, R5, RZ ;  /* 0x0000000511117210 */ /* 0x000fc80007ffe0ff */
[----:B------:R-:W-:-:S13]  /*9230*/  ISETP.GE.U32.AND.EX P0, PT, R17, UR5, PT, P0 ;  /* 0x0000000511007c0c */ /* 0x000fda000bf06100 */
[----:B------:R-:W-:Y:S05]  /*9240*/  @P0 BRA `(.L_x_285) ;  /* 0x0000000400640947 */ /* 0x000fea0003800000 */
[----:B---3--:R-:W0:Y:S01]  /*9250*/  S2R R12, SR_CTAID.X ;  /* 0x00000000000c7919 */ /* 0x008e220000002500 */
[----:B------:R-:W3:Y:S01]  /*9260*/  LDC.64 R10, c[0x0][0x628] ;  /* 0x00018a00ff0a7b82 */ /* 0x000ee20000000a00 */
[----:B------:R-:W-:Y:S01]  /*9270*/  ULDC UR4, c[0x0][0x150] ;  /* 0x0000540000047ab9 */ /* 0x000fe20000000800 */
[----:B------:R-:W-:Y:S01]  /*9280*/  IMAD.MOV.U32 R8, RZ, RZ, R16 ;  /* 0x000000ffff087224 */ /* 0x000fe200078e0010 */
[----:B------:R-:W0:Y:S01]  /*9290*/  S2R R24, SR_CTAID.Y ;  /* 0x0000000000187919 */ /* 0x000e220000002600 */
[----:B------:R-:W-:-:S04]  /*92a0*/  MOV R9, R17 ;  /* 0x0000001100097202 */ /* 0x000fc80000000f00 */
[----:B--2---:R-:W2:Y:S08]  /*92b0*/  LDC R21, c[0x0][0x144] ;  /* 0x00005100ff157b82 */ /* 0x004eb00000000800 */
[----:B------:R-:W1:Y:S08]  /*92c0*/  LDC R0, c[0x0][0x630] ;  /* 0x00018c00ff007b82 */ /* 0x000e700000000800 */
[----:B------:R-:W1:Y:S01]  /*92d0*/  LDC.64 R14, c[0x0][0x620] ;  /* 0x00018800ff0e7b82 */ /* 0x000e620000000a00 */
[----:B---3--:R-:W-:-:S04]  /*92e0*/  ISETP.NE.U32.AND P0, PT, R10, RZ, PT ;  /* 0x000000ff0a00720c */ /* 0x008fc80003f05070 */
[----:B------:R-:W-:Y:S02]  /*92f0*/  ISETP.NE.AND.EX P0, PT, R11, RZ, PT, P0 ;  /* 0x000000ff0b00720c */ /* 0x000fe40003f05300 */
[----:B0-----:R-:W-:-:S05]  /*9300*/  I2FP.F32.U32 R3, R12 ;  /* 0x0000000c00037245 */ /* 0x001fca0000201000 */
[----:B------:R-:W-:-:S04]  /*9310*/  FMUL R3, R3, UR4 ;  /* 0x0000000403037c20 */ /* 0x000fc80008400000 */
[----:B------:R0:W3:Y:S02]  /*9320*/  F2I.U32.TRUNC.NTZ R20, R3 ;  /* 0x0000000300147305 */ /* 0x0000e4000020f000 */
[----:B--2---:R-:W-:Y:S05]  /*9330*/  @!P0 BRA `(.L_x_286) ;  /* 0x0000000000288947 */ /* 0x004fea0003800000 */
[----:B0-----:R-:W0:Y:S02]  /*9340*/  LDC R3, c[0x0][0x634] ;  /* 0x00018d00ff037b82 */ /* 0x001e240000000800 */
[----:B0-----:R-:W-:-:S05]  /*9350*/  IADD3 R3, P0, R16, R3, RZ ;  /* 0x0000000310037210 */ /* 0x001fca0007f1e0ff */
[----:B------:R-:W-:-:S04]  /*9360*/  IMAD.X R13, RZ, RZ, R17, P0 ;  /* 0x000000ffff0d7224 */ /* 0x000fc800000e0611 */
[----:B------:R-:W-:-:S04]  /*9370*/  IMAD.WIDE.U32 R4, R13, R10, RZ ;  /* 0x0000000a0d047225 */ /* 0x000fc800078e00ff */
[----:B------:R-:W-:-:S04]  /*9380*/  IMAD.WIDE.U32 R6, P0, R3, R11, R4 ;  /* 0x0000000b03067225 */ /* 0x000fc80007800004 */
[----:B------:R-:W-:Y:S01]  /*9390*/  IMAD.WIDE.U32 R4, R3, R10, RZ ;  /* 0x0000000a03047225 */ /* 0x000fe200078e00ff */
[----:B------:R-:W-:-:S03]  /*93a0*/  IADD3.X R9, RZ, RZ, RZ, P0, !PT ;  /* 0x000000ffff097210 */ /* 0x000fc600007fe4ff */
[----:B------:R-:W-:Y:S01]  /*93b0*/  IMAD.MOV.U32 R8, RZ, RZ, R7 ;  /* 0x000000ffff087224 */ /* 0x000fe200078e0007 */
[----:B------:R-:W-:-:S05]  /*93c0*/  IADD3 RZ, P0, R5, R6, RZ ;  /* 0x0000000605ff7210 */ /* 0x000fca0007f1e0ff */
[----:B------:R-:W-:-:S08]  /*93d0*/  IMAD.WIDE.U32.X R8, R13, R11, R8, P0 ;  /* 0x0000000b0d087225 */ /* 0x000fd000000e0408 */
.L_x_286:
[----:B------:R-:W2:Y:S01]  /*93e0*/  LDC.64 R30, c[0x0][0x640] ;  /* 0x00019000ff1e7b82 */ /* 0x000ea20000000a00 */
[-CC-:B-1----:R-:W-:Y:S01]  /*93f0*/  SHF.R.U64 R23, R8, R0.reuse, R9.reuse ;  /* 0x0000000008177219 */ /* 0x182fe20000001209 */
[----:B---3--:R-:W-:Y:S01]  /*9400*/  IMAD.MOV R20, RZ, RZ, -R20 ;  /* 0x000000ffff147224 */ /* 0x008fe200078e0a14 */
[----:B------:R-:W-:Y:S01]  /*9410*/  SHF.R.U32.HI R0, RZ, R0, R9 ;  /* 0x00000000ff007219 */ /* 0x000fe20000011609 */
[----:B------:R-:W-:Y:S01]  /*9420*/  ULDC UR4, c[0x0][0x154] ;  /* 0x0000550000047ab9 */ /* 0x000fe20000000800 */
[----:B0-----:R-:W-:Y:S01]  /*9430*/  IADD3 R3, P0, RZ, -R23, RZ ;  /* 0x80000017ff037210 */ /* 0x001fe20007f1e0ff */
[----:B------:R-:W-:Y:S01]  /*9440*/  IMAD R26, R21, R20, R12 ;  /* 0x00000014151a7224 */ /* 0x000fe200078e020c */
[----:B------:R-:W-:Y:S01]  /*9450*/  MOV R7, 0x1 ;  /* 0x0000000100077802 */ /* 0x000fe20000000f00 */
[----:B------:R-:W0:Y:S01]  /*9460*/  LDC R6, c[0x0][0x618] ;  /* 0x00018600ff067b82 */ /* 0x000e220000000800 */
[----:B------:R-:W-:-:S05]  /*9470*/  IADD3.X R5, RZ, ~R0, RZ, P0, !PT ;  /* 0x80000000ff057210 */ /* 0x000fca00007fe4ff */
[-C--:B------:R-:W-:Y:S02]  /*9480*/  IMAD R0, R5, R14.reuse, RZ ;  /* 0x0000000e05007224 */ /* 0x080fe400078e02ff */
[----:B------:R-:W1:Y:S01]  /*9490*/  LDC R8, c[0x0][0x608] ;  /* 0x00018200ff087b82 */ /* 0x000e620000000800 */
[----:B------:R-:W-:-:S04]  /*94a0*/  IMAD.WIDE.U32 R4, R3, R14, R16 ;  /* 0x0000000e03047225 */ /* 0x000fc800078e0010 */
[----:B------:R-:W-:Y:S01]  /*94b0*/  IMAD R3, R3, R15, R0 ;  /* 0x0000000f03037224 */ /* 0x000fe200078e0200 */
[----:B------:R-:W-:Y:S02]  /*94c0*/  I2FP.F32.U32 R0, R24 ;  /* 0x0000001800007245 */ /* 0x000fe40000201000 */
[----:B------:R-:W3:Y:S01]  /*94d0*/  LDC R28, c[0x0][0x658] ;  /* 0x00019600ff1c7b82 */ /* 0x000ee20000000800 */
[----:B--2---:R-:W-:Y:S02]  /*94e0*/  ISETP.NE.U32.AND P0, PT, R30, RZ, PT ;  /* 0x000000ff1e00720c */ /* 0x004fe40003f05070 */
[----:B------:R-:W-:Y:S01]  /*94f0*/  IADD3 R3, R5, R3, RZ ;  /* 0x0000000305037210 */ /* 0x000fe20007ffe0ff */
[----:B------:R-:W-:Y:S01]  /*9500*/  FMUL R0, R0, UR4 ;  /* 0x0000000400007c20 */ /* 0x000fe20008400000 */
[----:B------:R-:W-:Y:S01]  /*9510*/  ISETP.NE.AND.EX P0, PT, R31, RZ, PT, P0 ;  /* 0x000000ff1f00720c */ /* 0x000fe20003f05300 */
[----:B------:R-:W-:Y:S02]  /*9520*/  IMAD.MOV.U32 R5, RZ, RZ, -0x1 ;  /* 0xffffffffff057424 */ /* 0x000fe400078e00ff */
[----:B------:R-:W2:Y:S01]  /*9530*/  LDC R15, c[0x0][0x148] ;  /* 0x00005200ff0f7b82 */ /* 0x000ea20000000800 */
[-CC-:B0-----:R-:W-:Y:S01]  /*9540*/  SHF.R.U64 R12, R4, R6.reuse, R3.reuse ;  /* 0x00000006040c7219 */ /* 0x181fe20000001203 */
[----:B------:R0:W0:Y:S01]  /*9550*/  F2I.U32.TRUNC.NTZ R14, R0 ;  /* 0x00000000000e7305 */ /* 0x000022000020f000 */
[----:B------:R-:W-:-:S05]  /*9560*/  SHF.R.U32.HI R3, RZ, R6, R3 ;  /* 0x00000006ff037219 */ /* 0x000fca0000011603 */
[----:B------:R-:W0:Y:S01]  /*9570*/  LDC R20, c[0x0][0x600] ;  /* 0x00018000ff147b82 */ /* 0x000e220000000800 */
[-CC-:B-1----:R-:W-:Y:S02]  /*9580*/  SHF.R.U64 R10, R12, R8.reuse, R3.reuse ;  /* 0x000000080c0a7219 */ /* 0x182fe40000001203 */
[----:B------:R-:W-:-:S05]  /*9590*/  SHF.R.U32.HI R3, RZ, R8, R3 ;  /* 0x00000008ff037219 */ /* 0x000fca0000011603 */
[----:B------:R-:W1:Y:S01]  /*95a0*/  LDC R25, c[0x0][0x648] ;  /* 0x00019200ff197b82 */ /* 0x000e620000000800 */
[-C--:B---3--:R-:W-:Y:S02]  /*95b0*/  SHF.L.U32 R4, R5, R28.reuse, RZ ;  /* 0x0000001c05047219 */ /* 0x088fe400000006ff */
[-CC-:B------:R-:W-:Y:S02]  /*95c0*/  SHF.R.U64 R13, R10, R28.reuse, R3.reuse ;  /* 0x0000001c0a0d7219 */ /* 0x180fe40000001203 */
[----:B------:R-:W-:Y:S02]  /*95d0*/  SHF.R.U32.HI R5, RZ, R28, R3 ;  /* 0x0000001cff057219 */ /* 0x000fe40000011603 */
[----:B------:R-:W-:Y:S01]  /*95e0*/  LOP3.LUT R21, RZ, R4, RZ, 0x33, !PT ;  /* 0x00000004ff157212 */ /* 0x000fe200078e33ff */
[----:B------:R-:W3:Y:S01]  /*95f0*/  LDC R27, c[0x0][0x638] ;  /* 0x00018e00ff1b7b82 */ /* 0x000ee20000000800 */
[----:B------:R-:W-:Y:S01]  /*9600*/  SHF.L.U32 R28, R7, R28, RZ ;  /* 0x0000001c071c7219 */ /* 0x000fe200000006ff */
[----:B------:R-:W-:-:S06]  /*9610*/  IMAD.MOV.U32 R4, RZ, RZ, R13 ;  /* 0x000000ffff047224 */ /* 0x000fcc00078e000d */
[----:B------:R-:W0:Y:S01]  /*9620*/  LDC R29, c[0x0][0x610] ;  /* 0x00018400ff1d7b82 */ /* 0x000e220000000800 */
[----:B------:R-:W-:Y:S05]  /*9630*/  @!P0 BRA `(.L_x_287) ;  /* 0x0000000000288947 */ /* 0x000fea0003800000 */
[----:B0-----:R-:W0:Y:S02]  /*9640*/  LDC R0, c[0x0][0x64c] ;  /* 0x00019300ff007b82 */ /* 0x001e240000000800 */
[----:B0-----:R-:W-:-:S04]  /*9650*/  IADD3 R3, P0, R13, R0, RZ ;  /* 0x000000000d037210 */ /* 0x001fc80007f1e0ff */
[----:B------:R-:W-:-:S05]  /*9660*/  IADD3.X R11, RZ, R5, RZ, P0, !PT ;  /* 0x00000005ff0b7210 */ /* 0x000fca00007fe4ff */
[----:B------:R-:W-:-:S04]  /*9670*/  IMAD.WIDE.U32 R4, R11, R30, RZ ;  /* 0x0000001e0b047225 */ /* 0x000fc800078e00ff */
[----:B------:R-:W-:-:S04]  /*9680*/  IMAD.WIDE.U32 R6, P0, R3, R31, R4 ;  /* 0x0000001f03067225 */ /* 0x000fc80007800004 */
[----:B------:R-:W-:Y:S01]  /*9690*/  IMAD.WIDE.U32 R4, R3, R30, RZ ;  /* 0x0000001e03047225 */ /* 0x000fe200078e00ff */
[----:B------:R-:W-:-:S03]  /*96a0*/  MOV R8, R7 ;  /* 0x0000000700087202 */ /* 0x000fc60000000f00 */
[----:B------:R-:W-:Y:S01]  /*96b0*/  IMAD.X R9, RZ, RZ, RZ, P0 ;  /* 0x000000ffff097224 */ /* 0x000fe200000e06ff */
[----:B------:R-:W-:-:S05]  /*96c0*/  IADD3 RZ, P0, R5, R6, RZ ;  /* 0x0000000605ff7210 */ /* 0x000fca0007f1e0ff */
[----:B------:R-:W-:-:S08]  /*96d0*/  IMAD.WIDE.U32.X R4, R11, R31, R8, P0 ;  /* 0x0000001f0b047225 */ /* 0x000fd000000e0408 */
.L_x_287:
[----:B------:R-:W-:Y:S01]  /*96e0*/  ISETP.NE.AND P0, PT, R2, 0x1, PT ;  /* 0x000000010200780c */ /* 0x000fe20003f05270 */
[----:B0-----:R-:W-:Y:S01]  /*96f0*/  IMAD.MOV R14, RZ, RZ, -R14 ;  /* 0x000000ffff0e7224 */ /* 0x001fe200078e0a0e */
[----:B-1----:R-:W-:Y:S02]  /*9700*/  SHF.R.U64 R0, R4, R25, R5 ;  /* 0x0000001904007219 */ /* 0x002fe40000001205 */
[----:B------:R-:W-:Y:S02]  /*9710*/  LOP3.LUT R3, R10, R21, RZ, 0xc0, !PT ;  /* 0x000000150a037212 */ /* 0x000fe400078ec0ff */
[----:B------:R-:W-:Y:S01]  /*9720*/  IADD3 R5, R20, -0x1, RZ ;  /* 0xffffffff14057810 */ /* 0x000fe20007ffe0ff */
[----:B------:R-:W-:Y:S01]  /*9730*/  IMAD.MOV R4, RZ, RZ, -R0 ;  /* 0x000000ffff047224 */ /* 0x000fe200078e0a00 */
[----:B------:R-:W-:Y:S01]  /*9740*/  MOV R6, 0x1 ;  /* 0x0000000100067802 */ /* 0x000fe20000000f00 */
[----:B------:R-:W-:Y:S01]  /*9750*/  IMAD R3, R28, R0, R3 ;  /* 0x000000001c037224 */ /* 0x000fe200078e0203 */
[----:B------:R-:W-:Y:S01]  /*9760*/  LOP3.LUT R5, R12, R5, RZ, 0xc0, !PT ;  /* 0x000000050c057212 */ /* 0x000fe200078ec0ff */
[----:B---3--:R-:W-:-:S02]  /*9770*/  IMAD R0, R4, R27, R13 ;  /* 0x0000001b04007224 */ /* 0x008fc400078e020d */
[----:B--2---:R-:W-:Y:S02]  /*9780*/  @P0 IMAD R26, R15, R14, R24 ;  /* 0x0000000e0f1a0224 */ /* 0x004fe400078e0218 */
[----:B------:R-:W-:Y:S01]  /*9790*/  IMAD R4, R0, R20, R5 ;  /* 0x0000001400047224 */ /* 0x000fe200078e0205 */
[----:B------:R-:W-:Y:S01]  /*97a0*/  PRMT R0, R6, 0x7610, R0 ;  /* 0x0000761006007816 */ /* 0x000fe20000000000 */
[----:B------:R-:W-:-:S05]  /*97b0*/  IMAD R3, R3, R29, R26 ;  /* 0x0000001d03037224 */ /* 0x000fca00078e021a */
[----:B------:R-:W-:Y:S02]  /*97c0*/  SEL R153, R4, R3, !P0 ;  /* 0x0000000304997207 */ /* 0x000fe40004000000 */
[----:B------:R-:W-:-:S07]  /*97d0*/  SEL R3, R3, R4, !P0 ;  /* 0x0000000403037207 */ /* 0x000fce0004000000 */
.L_x_285:
[----:B------:R-:W-:Y:S01]  /*97e0*/  LOP3.LUT P0, RZ, R0, 0xff, RZ, 0xc0, !PT ;  /* 0x000000ff00ff7812 */ /* 0x000fe2000780c0ff */
[----:B------:R-:W-:-:S12]  /*97f0*/  IMAD.MOV.U32 R152, RZ, RZ, R3 ;  /* 0x000000ffff987224 */ /* 0x000fd800078e0003 */
[----:B------:R-:W-:Y:S05]  /*9800*/  @P0 BRA `(.L_x_288) ;  /* 0xffffff7800500947 */ /* 0x000fea000383ffff */
[----:B------:R-:W-:Y:S05]  /*9810*/  EXIT ;  /* 0x000000000000794d */ /* 0x000fea0003800000 */
.L_x_7:
[----:B------:R-:W-:Y:S01]  /*9820*/  ULDC.64 UR4, c[0x0][0x650] ;  /* 0x0001940000047ab9 */ /* 0x000fe20000000a00 */
[----:B------:R-:W-:Y:S01]  /*9830*/  PRMT R8, RZ, 0x7610, R8 ;  /* 0x00007610ff087816 */ /* 0x000fe20000000008 */
[----:B------:R-:W-:Y:S01]  /*9840*/  IMAD.MOV.U32 R7, RZ, RZ, -0x1 ;  /* 0xffffffffff077424 */ /* 0x000fe200078e00ff */
[----:B------:R-:W-:Y:S02]  /*9850*/  ISETP.GE.U32.AND P0, PT, R16, UR4, PT ;  /* 0x0000000410007c0c */ /* 0x000fe4000bf06070 */
[----:B------:R-:W-:Y:S02]  /*9860*/  MOV R13, 0xffffffff ;  /* 0xffffffff000d7802 */ /* 0x000fe40000000f00 */
[----:B------:R-:W-:Y:S02]  /*9870*/  ISETP.GE.U32.AND.EX P0, PT, R17, UR5, PT, P0 ;  /* 0x0000000511007c0c */ /* 0x000fe4000bf06100 */
[----:B------:R-:W-:-:S11]  /*9880*/  MOV R6, 0xffffffff ;  /* 0xffffffff00067802 */ /* 0x000fd60000000f00 */
        /* <DEDUP_REMOVED lines=19> */
.L_x_290:
[----:B------:R-:W0:Y:S01]  /*99c0*/  LDC.64 R26, c[0x0][0x640] ;  /* 0x00019000ff1a7b82 */ /* 0x000e220000000a00 */
[-CC-:B------:R-:W-:Y:S01]  /*99d0*/  SHF.R.U64 R20, R12, R8.reuse, R13.reuse ;  /* 0x000000080c147219 */ /* 0x180fe2000000120d */
[----:B------:R-:W-:Y:S01]  /*99e0*/  IMAD.MOV.U32 R30, RZ, RZ, 0x1 ;  /* 0x00000001ff1e7424 */ /* 0x000fe200078e00ff */
[----:B------:R-:W-:Y:S02]  /*99f0*/  SHF.R.U32.HI R6, RZ, R8, R13 ;  /* 0x00000008ff067219 */ /* 0x000fe4000001160d */
[----:B------:R-:W-:-:S03]  /*9a00*/  IADD3 R11, P0, RZ, -R20, RZ ;  /* 0x80000014ff0b7210 */ /* 0x000fc60007f1e0ff */
[----:B------:R-:W1:Y:S01]  /*9a10*/  LDC R10, c[0x0][0x618] ;  /* 0x00018600ff0a7b82 */ /* 0x000e620000000800 */
[----:B------:R-:W-:-:S05]  /*9a20*/  IADD3.X R7, RZ, ~R6, RZ, P0, !PT ;  /* 0x80000006ff077210 */ /* 0x000fca00007fe4ff */
[-C--:B------:R-:W-:Y:S02]  /*9a30*/  IMAD R8, R7, R22.reuse, RZ ;  /* 0x0000001607087224 */ /* 0x080fe400078e02ff */
[----:B------:R-:W2:Y:S01]  /*9a40*/  LDC R12, c[0x0][0x608] ;  /* 0x00018200ff0c7b82 */ /* 0x000ea20000000800 */
[----:B------:R-:W-:-:S04]  /*9a50*/  IMAD.WIDE.U32 R6, R11, R22, R16 ;  /* 0x000000160b067225 */ /* 0x000fc800078e0010 */
[----:B------:R-:W-:-:S03]  /*9a60*/  IMAD R11, R11, R23, R8 ;  /* 0x000000170b0b7224 */ /* 0x000fc600078e0208 */
[----:B------:R-:W3:Y:S01]  /*9a70*/  LDC R25, c[0x0][0x658] ;  /* 0x00019600ff197b82 */ /* 0x000ee20000000800 */
[----:B0-----:R-:W-:Y:S01]  /*9a80*/  ISETP.NE.U32.AND P0, PT, R26, RZ, PT ;  /* 0x000000ff1a00720c */ /* 0x001fe20003f05070 */
[----:B------:R-:W-:-:S03]  /*9a90*/  IMAD.IADD R7, R7, 0x1, R11 ;  /* 0x0000000107077824 */ /* 0x000fc600078e020b */
[----:B------:R-:W-:-:S03]  /*9aa0*/  ISETP.NE.AND.EX P0, PT, R27, RZ, PT, P0 ;  /* 0x000000ff1b00720c */ /* 0x000fc60003f05300 */
[----:B------:R-:W0:Y:S01]  /*9ab0*/  LDC R23, c[0x0][0x600] ;  /* 0x00018000ff177b82 */ /* 0x000e220000000800 */
[-CC-:B-1----:R-:W-:Y:S02]  /*9ac0*/  SHF.R.U64 R8, R6, R10.reuse, R7.reuse ;  /* 0x0000000a06087219 */ /* 0x182fe40000001207 */
[----:B------:R-:W-:Y:S02]  /*9ad0*/  SHF.R.U32.HI R7, RZ, R10, R7 ;  /* 0x0000000aff077219 */ /* 0x000fe40000011607 */
[----:B------:R-:W-:-:S03]  /*9ae0*/  MOV R10, 0xffffffff ;  /* 0xffffffff000a7802 */ /* 0x000fc60000000f00 */
[----:B------:R-:W1:Y:S01]  /*9af0*/  LDC R24, c[0x0][0x648] ;  /* 0x00019200ff187b82 */ /* 0x000e620000000800 */
[-CC-:B--2---:R-:W-:Y:S02]  /*9b00*/  SHF.R.U64 R21, R8, R12.reuse, R7.reuse ;  /* 0x0000000c08157219 */ /* 0x184fe40000001207 */
[----:B------:R-:W-:-:S05]  /*9b10*/  SHF.R.U32.HI R6, RZ, R12, R7 ;  /* 0x0000000cff067219 */ /* 0x000fca0000011607 */
[----:B------:R-:W2:Y:S01]  /*9b20*/  LDC R28, c[0x0][0x638] ;  /* 0x00018e00ff1c7b82 */ /* 0x000ea20000000800 */
[-C--:B---3--:R-:W-:Y:S02]  /*9b30*/  SHF.L.U32 R10, R10, R25.reuse, RZ ;  /* 0x000000190a0a7219 */ /* 0x088fe400000006ff */
[-CC-:B------:R-:W-:Y:S02]  /*9b40*/  SHF.R.U64 R22, R21, R25.reuse, R6.reuse ;  /* 0x0000001915167219 */ /* 0x180fe40000001206 */
[----:B------:R-:W-:Y:S02]  /*9b50*/  SHF.R.U32.HI R7, RZ, R25, R6 ;  /* 0x00000019ff077219 */ /* 0x000fe40000011606 */
[----:B------:R-:W-:Y:S01]  /*9b60*/  LOP3.LUT R32, RZ, R10, RZ, 0x33, !PT ;  /* 0x0000000aff207212 */ /* 0x000fe200078e33ff */
[----:B------:R-:W3:Y:S01]  /*9b70*/  LDC R29, c[0x0][0x610] ;  /* 0x00018400ff1d7b82 */ /* 0x000ee20000000800 */
[----:B------:R-:W-:Y:S01]  /*9b80*/  MOV R6, R22 ;  /* 0x0000001600067202 */ /* 0x000fe20000000f00 */
[----:B------:R-:W-:Y:S06]  /*9b90*/  @!P0 BRA `(.L_x_291) ;  /* 0x0000000000288947 */ /* 0x000fec0003800000 */
[----:B------:R-:W4:Y:S02]  /*9ba0*/  LDC R13, c[0x0][0x64c] ;  /* 0x00019300ff0d7b82 */ /* 0x000f240000000800 */
[----:B----4-:R-:W-:-:S05]  /*9bb0*/  IADD3 R13, P0, R22, R13, RZ ;  /* 0x0000000d160d7210 */ /* 0x010fca0007f1e0ff */
        /* <DEDUP_REMOVED lines=8> */
.L_x_291:
[----:B------:R-:W-:Y:S02]  /*9c40*/  ISETP.NE.AND P0, PT, R2, 0x1, PT ;  /* 0x000000010200780c */ /* 0x000fe40003f05270 */
[----:B-1----:R-:W-:Y:S02]  /*9c50*/  SHF.R.U64 R6, R6, R24, R7 ;  /* 0x0000001806067219 */ /* 0x002fe40000001207 */
[----:B------:R-:W-:Y:S02]  /*9c60*/  SHF.L.U32 R30, R30, R25, RZ ;  /* 0x000000191e1e7219 */ /* 0x000fe400000006ff */
[----:B------:R-:W-:Y:S01]  /*9c70*/  LOP3.LUT R5, R21, R32, RZ, 0xc0, !PT ;  /* 0x0000002015057212 */ /* 0x000fe200078ec0ff */
[----:B------:R-:W-:Y:S01]  /*9c80*/  IMAD.MOV R7, RZ, RZ, -R6 ;  /* 0x000000ffff077224 */ /* 0x000fe200078e0a06 */
[----:B0-----:R-:W-:-:S03]  /*9c90*/  IADD3 R11, R23, -0x1, RZ ;  /* 0xffffffff170b7810 */ /* 0x001fc60007ffe0ff */
[----:B------:R-:W-:Y:S01]  /*9ca0*/  IMAD R6, R30, R6, R5 ;  /* 0x000000061e067224 */ /* 0x000fe200078e0205 */
[----:B------:R-:W-:Y:S01]  /*9cb0*/  LOP3.LUT R5, R8, R11, RZ, 0xc0, !PT ;  /* 0x0000000b08057212 */ /* 0x000fe200078ec0ff */
[----:B------:R-:W-:Y:S01]  /*9cc0*/  @P0 IMAD R3, R9, R14, R4 ;  /* 0x0000000e09030224 */ /* 0x000fe200078e0204 */
[----:B------:R-:W-:Y:S01]  /*9cd0*/  MOV R8, 0x1 ;  /* 0x0000000100087802 */ /* 0x000fe20000000f00 */
[----:B--2---:R-:W-:Y:S02]  /*9ce0*/  IMAD R4, R7, R28, R22 ;  /* 0x0000001c07047224 */ /* 0x004fe400078e0216 */
[----:B---3--:R-:W-:Y:S02]  /*9cf0*/  IMAD R3, R6, R29, R3 ;  /* 0x0000001d06037224 */ /* 0x008fe400078e0203 */
[----:B------:R-:W-:Y:S02]  /*9d00*/  IMAD R4, R4, R23, R5 ;  /* 0x0000001704047224 */ /* 0x000fe400078e0205 */
[----:B------:R-:W-:-:S03]  /*9d10*/  IMAD.MOV.U32 R6, RZ, RZ, R20 ;  /* 0x000000ffff067224 */ /* 0x000fc600078e0014 */
[----:B------:R-:W-:Y:S02]  /*9d20*/  SEL R7, R4, R3, !P0 ;  /* 0x0000000304077207 */ /* 0x000fe40004000000 */
[----:B------:R-:W-:-:S07]  /*9d30*/  SEL R13, R3, R4, !P0 ;  /* 0x00000004030d7207 */ /* 0x000fce0004000000 */
.L_x_289:
[----:B------:R-:W-:-:S08]  /*9d40*/  NOP ;  /* 0x0000000000007918 */ /* 0x000fd00000000000 */
[----:B------:R-:W0:-:S00]  /*9d50*/  USETMAXREG.DEALLOC.CTAPOOL 0x28 ;  /* 0x00000028000079c8 */ /* 0x000e0000080e0500 */
[----:B0-----:R-:W-:-:S13]  /*9d60*/  ISETP.NE.AND P0, PT, R0, RZ, PT ;  /* 0x000000ff0000720c */ /* 0x001fda0003f05270 */
[----:B------:R-:W-:Y:S05]  /*9d70*/  @P0 EXIT ;  /* 0x000000000000094d */ /* 0x000fea0003800000 */
[----:B------:R-:W-:Y:S01]  /*9d80*/  LOP3.LUT P0, RZ, R8, 0xff, RZ, 0xc0, !PT ;  /* 0x000000ff08ff7812 */ /* 0x000fe2000780c0ff */
[----:B------:R-:W-:Y:S01]  /*9d90*/  IMAD.MOV.U32 R3, RZ, RZ, RZ ;  /* 0x000000ffff037224 */ /* 0x000fe200078e00ff */
[----:B------:R-:W-:-:S11]  /*9da0*/  MOV R0, 0x1 ;  /* 0x0000000100007802 */ /* 0x000fd60000000f00 */
[----:B------:R-:W-:Y:S05]  /*9db0*/  @!P0 BRA `(.L_x_292) ;  /* 0x0000000c00748947 */ /* 0x000fea0003800000 */
[----:B------:R-:W0:Y:S01]  /*9dc0*/  LDC R0, c[0x0][0x28c] ;  /* 0x0000a300ff007b82 */ /* 0x000e220000000800 */
[----:B------:R-:W-:Y:S01]  /*9dd0*/  ULDC UR5, c[0x0][0x658] ;  /* 0x0001960000057ab9 */ /* 0x000fe20000000800 */
[----:B------:R-:W-:Y:S01]  /*9de0*/  UMOV UR7, 0xffffffff ;  /* 0xffffffff00077882 */ /* 0x000fe20000000000 */
[----:B------:R-:W-:Y:S01]  /*9df0*/  ULDC UR6, c[0x0][0xc] ;  /* 0x0000030000067ab9 */ /* 0x000fe20000000800 */
[----:B------:R-:W-:Y:S01]  /*9e00*/  USHF.L.U32 UR9, UR7, UR5, URZ ;  /* 0x0000000507097299 */ /* 0x000fe2000800063f */
[----:B------:R-:W-:Y:S01]  /*9e10*/  BSSY B0, `(.L_x_292) ;  /* 0x00000d7000007945 */ /* 0x000fe20003800000 */
[----:B------:R-:W-:Y:S01]  /*9e20*/  UMOV UR8, 0x1 ;  /* 0x0000000100087882 */ /* 0x000fe20000000000 */
[----:B------:R-:W-:Y:S01]  /*9e30*/  ULDC UR7, c[0x0][0x10] ;  /* 0x0000040000077ab9 */ /* 0x000fe20000000800 */
[----:B------:R-:W1:Y:S01]  /*9e40*/  S2UR UR10, SR_CgaCtaId ;  /* 0x00000000000a79c3 */ /* 0x000e620000008800 */
[----:B------:R-:W-:Y:S01]  /*9e50*/  UIMAD.WIDE.U32 UR6, UR6, UR7, URZ ;  /* 0x00000007060672a5 */ /* 0x000fe2000f8e003f */
[----:B------:R-:W-:Y:S01]  /*9e60*/  IMAD.MOV.U32 R9, RZ, RZ, 0x1 ;  /* 0x00000001ff097424 */ /* 0x000fe200078e00ff */
[----:B------:R-:W-:Y:S01]  /*9e70*/  USHF.L.U32 UR5, UR8, UR5, URZ ;  /* 0x0000000508057299 */ /* 0x000fe2000800063f */
[----:B------:R-:W-:Y:S01]  /*9e80*/  LOP3.LUT R12, R19, 0x2, RZ, 0xfc, !PT ;  /* 0x00000002130c7812 */ /* 0x000fe200078efcff */
[----:B------:R-:W-:Y:S01]  /*9e90*/  ULDC UR4, c[0x0][0x600] ;  /* 0x0001800000047ab9 */ /* 0x000fe20000000800 */
[----:B------:R-:W-:Y:S01]  /*9ea0*/  ULDC UR8, c[0x0][0x14] ;  /* 0x0000050000087ab9 */ /* 0x000fe20000000800 */
[----:B------:R-:W-:-:S02]  /*9eb0*/  UIADD3 UR4, UR4, -0x1, URZ ;  /* 0xffffffff04047890 */ /* 0x000fc4000fffe03f */
[----:B------:R-:W-:Y:S02]  /*9ec0*/  UIMAD.WIDE.U32 UR30, UR6, UR8, URZ ;  /* 0x00000008061e72a5 */ /* 0x000fe4000f8e003f */
[----:B------:R-:W-:Y:S02]  /*9ed0*/  UIMAD UR7, UR7, UR8, URZ ;  /* 0x00000008070772a4 */ /* 0x000fe4000f8e023f */
[----:B------:R-:W-:Y:S02]  /*9ee0*/  ULOP3.LUT UR6, URZ, UR9, URZ, 0x33, !UPT ;  /* 0x000000093f067292 */ /* 0x000fe4000f8e333f */
[----:B------:R-:W-:Y:S01]  /*9ef0*/  UIADD3 UR7, UR31, UR7, URZ ;  /* 0x000000071f077290 */ /* 0x000fe2000fffe03f */
[----:B0-----:R-:W-:Y:S01]  /*9f00*/  IADD3 R0, R0, 0x3f, RZ ;  /* 0x0000003f00007810 */ /* 0x001fe20007ffe0ff */
[----:B------:R-:W-:-:S03]  /*9f10*/  ULDC.64 UR38, c[0x0][0x198] ;  /* 0x0000660000267ab9 */ /* 0x000fc60000000a00 */
[----:B------:R-:W-:-:S04]  /*9f20*/  SHF.R.S32.HI R3, RZ, 0x1f, R0 ;  /* 0x0000001fff037819 */ /* 0x000fc80000011400 */
[----:B------:R-:W-:Y:S02]  /*9f30*/  LEA.HI R3, R3, R0, RZ, 0x6 ;  /* 0x0000000003037211 */ /* 0x000fe400078f30ff */
[----:B------:R-:W-:Y:S02]  /*9f40*/  MOV R0, 0x1 ;  /* 0x0000000100007802 */ /* 0x000fe40000000f00 */
[----:B------:R-:W-:Y:S01]  /*9f50*/  SHF.R.S32.HI R8, RZ, 0x6, R3 ;  /* 0x00000006ff087819 */ /* 0x000fe20000011403 */
[----:B------:R-:W-:Y:S01]  /*9f60*/  IMAD.MOV.U32 R3, RZ, RZ, RZ ;  /* 0x000000ffff037224 */ /* 0x000fe200078e00ff */
[----:B-1----:R-:W-:-:S03]  /*9f70*/  MOV R10, UR10 ;  /* 0x0000000a000a7c02 */ /* 0x002fc60008000f00 */
[----:B------:R-:W-:-:S07]  /*9f80*/  VIADD R11, R8, 0x1 ;  /* 0x00000001080b7836 */ /* 0x000fce0000000000 */
.L_x_303:
[----:B------:R-:W-:-:S03]  /*9f90*/  UMOV UR8, 0xffffffff ;  /* 0xffffffff00087882 */ /* 0x000fc60000000000 */
[----:B------:R-:W-:Y:S05]  /*9fa0*/  BRA.DIV UR8, `(.L_x_293) ;  /* 0x0000000e08987947 */ /* 0x000fea000b800000 */
[----:B------:R-:W-:-:S13]  /*9fb0*/  ELECT P6, URZ, PT ;  /* 0x00000000003f782f */ /* 0x000fda00038c0000 */
.L_x_312:
[----:B------:R-:W0:Y:S01]  /*9fc0*/  LDC R4, c[0x0][0x28c] ;  /* 0x0000a300ff047b82 */ /* 0x000e220000000800 */
[----:B------:R-:W-:Y:S01]  /*9fd0*/  BSSY B1, `(.L_x_294) ;  /* 0x0000047000017945 */ /* 0x000fe20003800000 */
[----:B0-----:R-:W-:-:S13]  /*9fe0*/  ISETP.LT.OR P6, PT, R4, 0x1, !P6 ;  /* 0x000000010400780c */ /* 0x001fda00077c1670 */
[----:B------:R-:W-:Y:S05]  /*9ff0*/  @P6 BRA `(.L_x_295) ;  /* 0x0000000400106947 */ /* 0x000fea0003800000 */
[----:B------:R-:W-:Y:S01]  /*a000*/  LEA R13, R13, R10, 0x1 ;  /* 0x0000000a0d0d7211 */ /* 0x000fe200078e08ff */
[----:B------:R-:W-:Y:S01]  /*a010*/  IMAD.SHL.U32 R15, R7, 0x80, RZ ;  /* 0x00000080070f7824 */ /* 0x000fe200078e00ff */
[----:B------:R-:W-:Y:S01]  /*a020*/  MOV R21, RZ ;  /* 0x000000ff00157202 */ /* 0x000fe20000000f00 */
[----:B------:R-:W-:Y:S01]  /*a030*/  IMAD.MOV.U32 R4, RZ, RZ, R11 ;  /* 0x000000ffff047224 */ /* 0x000fe200078e000b */
[----:B------:R-:W-:Y:S01]  /*a040*/  MOV R5, R0 ;  /* 0x0000000000057202 */ /* 0x000fe20000000f00 */
[----:B------:R-:W-:Y:S01]  /*a050*/  IMAD.MOV.U32 R7, RZ, RZ, R3 ;  /* 0x000000ffff077224 */ /* 0x000fe200078e0003 */
[----:B------:R-:W-:-:S07]  /*a060*/  SHF.L.U32 R20, R13, 0x7, RZ ;  /* 0x000000070d147819 */ /* 0x000fce00000006ff */
.L_x_298:
[----:B------:R-:W0:Y:S01]  /*a070*/  S2UR UR8, SR_CgaCtaId ;  /* 0x00000000000879c3 */ /* 0x000e220000008800 */
[----:B------:R-:W-:Y:S02]  /*a080*/  MOV R13, 0x400 ;  /* 0x00000400000d7802 */ /* 0x000fe40000000f00 */
[----:B------:R-:W-:-:S13]  /*a090*/  LOP3.LUT P1, RZ, R18, 0x7f, RZ, 0xc0, !PT ;  /* 0x0000007f12ff7812 */ /* 0x000fda000782c0ff */
[----:B------:R-:W1:Y:S01]  /*a0a0*/  @!P1 LDC R14, c[0x0][0x500] ;  /* 0x00014000ff0e9b82 */ /* 0x000e620000000800 */
[----:B0-----:R-:W-:-:S05]  /*a0b0*/  IMAD.U32 R10, RZ, RZ, UR8 ;  /* 0x00000008ff0a7e24 */ /* 0x001fca000f8e00ff */
[----:B------:R-:W-:Y:S02]  /*a0c0*/  LEA R24, R10, R13, 0x18 ;  /* 0x0000000d0a187211 */ /* 0x000fe400078ec0ff */
[----:B------:R-:W-:Y:S02]  /*a0d0*/  SHF.L.U32 R13, R5, 0x1f, RZ ;  /* 0x0000001f050d7819 */ /* 0x000fe400000006ff */
[----:B------:R-:W-:-:S04]  /*a0e0*/  LEA R22, R7, R24, 0x3 ;  /* 0x0000001807167211 */ /* 0x000fc800078e18ff */
[----:B------:R-:W0:Y:S02]  /*a0f0*/  SYNCS.PHASECHK.TRANS64.TRYWAIT P0, [R22+URZ+0x10], R13 ;  /* 0x0000100d160075a7 */ /* 0x000e24000800017f */
[----:B01----:R-:W-:Y:S05]  /*a100*/  @!P0 BRA `(.L_x_296) ;  /* 0x0000000c00608947 */ /* 0x003fea0003800000 */
.L_x_313:
[----:B0-----:R-:W-:Y:S01]  /*a110*/  PRMT R13, R12, 0x9910, RZ ;  /* 0x000099100c0d7816 */ /* 0x001fe200000000ff */
[----:B------:R0:W-:Y:S03]  /*a120*/  @!P1 SYNCS.ARRIVE.TRANS64 RZ, [R22+URZ], R14 ;  /* 0x0000000e16ff99a7 */ /* 0x0001e6000800003f */
[----:B------:R-:W-:-:S13]  /*a130*/  ISETP.NE.AND P0, PT, R13, 0x2, PT ;  /* 0x000000020d00780c */ /* 0x000fda0003f05270 */
[----:B0-----:R-:W-:Y:S05]  /*a140*/  @P0 BRA `(.L_x_297) ;  /* 0x0000000000040947 */ /* 0x001fea0003800000 */
[----:B------:R-:W-:Y:S01]  /*a150*/  BPT.TRAP 0x1 ;  /* 0x000000040000795c */ /* 0x000fe20000300000 */
.L_x_297:
[----:B------:R-:W-:Y:S01]  /*a160*/  IMAD R13, R7, 0x4, R10 ;  /* 0x00000004070d7824 */ /* 0x000fe200078e020a */
[----:B------:R-:W-:Y:S01]  /*a170*/  R2UR UR34, R21 ;  /* 0x00000000152272ca */ /* 0x000fe200000e0000 */
[----:B------:R-:W-:Y:S01]  /*a180*/  UIADD3 UR14, UP0, UR38, 0xf0, URZ ;  /* 0x000000f0260e7890 */ /* 0x000fe2000ff1e03f */
[----:B------:R-:W-:Y:S01]  /*a190*/  R2UR UR33, R22 ;  /* 0x00000000162172ca */ /* 0x000fe200000e0000 */
[----:B------:R-:W-:Y:S01]  /*a1a0*/  UIADD3 UR40, UP1, UR38, 0x1f0, URZ ;  /* 0x000001f026287890 */ /* 0x000fe2000ff3e03f */
[----:B------:R-:W-:Y:S01]  /*a1b0*/  SHF.L.U32 R13, R13, 0xc, RZ ;  /* 0x0000000c0d0d7819 */ /* 0x000fe200000006ff */
[----:B------:R-:W-:Y:S01]  /*a1c0*/  UIADD3.X UR15, URZ, UR39, URZ, UP0, !UPT ;  /* 0x000000273f0f7290 */ /* 0x000fe200087fe43f */
[----:B------:R-:W-:Y:S01]  /*a1d0*/  R2UR UR36, R6 ;  /* 0x00000000062472ca */ /* 0x000fe200000e0000 */
[----:B------:R-:W-:Y:S01]  /*a1e0*/  UIADD3.X UR41, URZ, UR39, URZ, UP1, !UPT ;  /* 0x000000273f297290 */ /* 0x000fe20008ffe43f */
[----:B------:R-:W-:Y:S01]  /*a1f0*/  R2UR UR35, R20 ;  /* 0x00000000142372ca */ /* 0x000fe200000e0000 */
[----:B------:R-:W-:Y:S01]  /*a200*/  IMAD R13, R13, 0x4, R24 ;  /* 0x000000040d0d7824 */ /* 0x000fe200078e0218 */
[C---:B------:R-:W-:Y:S01]  /*a210*/  LEA R24, R7.reuse, R24, 0xf ;  /* 0x0000001807187211 */ /* 0x040fe200078e78ff */
[----:B------:R-:W-:Y:S01]  /*a220*/  VIADD R7, R7, 0x1 ;  /* 0x0000000107077836 */ /* 0x000fe20000000000 */
[----:B------:R-:W-:Y:S01]  /*a230*/  IADD3 R4, R4, -0x1, RZ ;  /* 0xffffffff04047810 */ /* 0x000fe20007ffe0ff */
[----:B------:R-:W-:Y:S01]  /*a240*/  UIADD3 UR26, UR34, 0x20, URZ ;  /* 0x00000020221a7890 */ /* 0x000fe2000fffe03f */
[----:B------:R-:W-:Y:S01]  /*a250*/  R2UR UR24, R13 ;  /* 0x000000000d1872ca */ /* 0x000fe200000e0000 */
[----:B------:R-:W-:Y:S01]  /*a260*/  UMOV UR13, 0x30000 ;  /* 0x00030000000d7882 */ /* 0x000fe20000000000 */
[----:B------:R-:W-:Y:S01]  /*a270*/  R2UR UR8, R24 ;  /* 0x00000000180872ca */ /* 0x000fe200000e0000 */
[----:B------:R-:W-:Y:S01]  /*a280*/  UMOV UR22, 0x0 ;  /* 0x0000000000167882 */ /* 0x000fe20000000000 */
[----:B------:R-:W-:Y:S01]  /*a290*/  R2UR UR19, R15 ;  /* 0x000000000f1372ca */ /* 0x000fe200000e0000 */
[----:B------:R-:W-:Y:S01]  /*a2a0*/  UMOV UR23, 0x10000000 ;  /* 0x1000000000177882 */ /* 0x000fe20000000000 */
[----:B------:R-:W-:Y:S01]  /*a2b0*/  ISETP.GT.AND P1, PT, R4, 0x1, PT ;  /* 0x000000010400780c */ /* 0x000fe20003f24270 */
[----:B------:R-:W-:Y:S01]  /*a2c0*/  UMOV UR25, UR33 ;  /* 0x0000002100197c82 */ /* 0x000fe20008000000 */
[----:B------:R-:W-:Y:S01]  /*a2d0*/  ISETP.NE.AND P0, PT, R7, 0x2, PT ;  /* 0x000000020700780c */ /* 0x000fe20003f05270 */
[----:B------:R-:W-:Y:S01]  /*a2e0*/  UMOV UR28, UR36 ;  /* 0x00000024001c7c82 */ /* 0x000fe20008000000 */
[----:B------:R-:W-:Y:S01]  /*a2f0*/  UMOV UR27, UR35 ;  /* 0x00000023001b7c82 */ /* 0x000fe20008000000 */
[----:B------:R-:W-:Y:S01]  /*a300*/  UMOV UR17, UR33 ;  /* 0x0000002100117c82 */ /* 0x000fe20008000000 */
[----:B------:R-:W-:Y:S01]  /*a310*/  UMOV UR18, UR34 ;  /* 0x0000002200127c82 */ /* 0x000fe20008000000 */
[----:B------:R-:W-:Y:S01]  /*a320*/  UIADD3 UR32, UR24, 0x100, URZ ;  /* 0x0000010018207890 */ /* 0x000fe2000fffe03f */
[----:B------:R-:W-:Y:S01]  /*a330*/  SEL R14, RZ, 0x1, P0 ;  /* 0x00000001ff0e7807 */ /* 0x000fe20000000000 */
[----:B------:R-:W-:Y:S01]  /*a340*/  UIADD3 UR24, UR24, 0x8100, URZ ;  /* 0x0000810018187890 */ /* 0x000fe2000fffe03f */
[----:B------:R-:W-:Y:S01]  /*a350*/  VIADD R21, R21, 0x40 ;  /* 0x0000004015157836 */ /* 0x000fe20000000000 */
[----:B------:R-:W-:Y:S01]  /*a360*/  UIADD3 UR16, UR8, 0x20100, URZ ;  /* 0x0002010008107890 */ /* 0x000fe2000fffe03f */
[----:B------:R-:W-:Y:S01]  /*a370*/  LOP3.LUT R5, R5, R14, RZ, 0x3c, !PT ;  /* 0x0000000e05057212 */ /* 0x000fe200078e3cff */
[----:B------:R-:W-:Y:S01]  /*a380*/  UIADD3 UR8, UR8, 0x24100, URZ ;  /* 0x0002410008087890 */ /* 0x000fe2000fffe03f */
[----:B------:R-:W-:Y:S01]  /*a390*/  SEL R7, R7, RZ, P0 ;  /* 0x000000ff07077207 */ /* 0x000fe20000000000 */
[----:B------:R-:W-:Y:S01]  /*a3a0*/  UMOV UR20, UR36 ;  /* 0x0000002400147c82 */ /* 0x000fe20008000000 */
[----:B------:R0:W-:Y:S01]  /*a3b0*/  UTMALDG.3D.MULTICAST [UR32], [UR14], UR13, desc[UR22] ;  /* 0x000016200e0073b4 */ /* 0x0001e2000801180d */
[----:B------:R-:W-:Y:S01]  /*a3c0*/  UMOV UR9, UR33 ;  /* 0x0000002100097c82 */ /* 0x000fe20008000000 */
[----:B------:R-:W-:Y:S01]  /*a3d0*/  UMOV UR11, UR19 ;  /* 0x00000013000b7c82 */ /* 0x000fe20008000000 */
[----:B------:R-:W-:Y:S01]  /*a3e0*/  UMOV UR12, UR36 ;  /* 0x00000024000c7c82 */ /* 0x000fe20008000000 */
[----:B------:R-:W-:Y:S01]  /*a3f0*/  UMOV UR10, UR26 ;  /* 0x0000001a000a7c82 */ /* 0x000fe20008000000 */
[----:B------:R0:W-:Y:S01]  /*a400*/  UTMALDG.3D.MULTICAST [UR24], [UR14], UR13, desc[UR22] ;  /* 0x000016180e0073b4 */ /* 0x0001e2000801180d */
[----:B------:R0:W-:Y:S01]  /*a410*/  UTMALDG.3D [UR16], [UR40], desc[UR22] ;  /* 0x00001610280075b4 */ /* 0x0001e20008011000 */
[----:B------:R0:W-:Y:S02]  /*a420*/  UTMALDG.3D [UR8], [UR40], desc[UR22] ;  /* 0x00001608280075b4 */ /* 0x0001e40008011000 */
[----:B0-----:R-:W-:Y:S05]  /*a430*/  @P1 BRA `(.L_x_298) ;  /* 0xfffffffc000c1947 */ /* 0x001fea000383ffff */
.L_x_295:
[----:B------:R-:W-:Y:S05]  /*a440*/  BSYNC B1 ;  /* 0x0000000000017941 */ /* 0x000fea0003800000 */
.L_x_294:
[----:B------:R-:W-:Y:S01]  /*a450*/  LOP3.LUT P1, RZ, R9, 0xff, RZ, 0xc0, !PT ;  /* 0x000000ff09ff7812 */ /* 0x000fe2000782c0ff */
[----:B------:R-:W-:Y:S01]  /*a460*/  ULDC.64 UR8, c[0x0][0x650] ;  /* 0x0001940000087ab9 */ /* 0x000fe20000000a00 */
[----:B------:R-:W-:Y:S01]  /*a470*/  IADD3 R3, R8, R3, RZ ;  /* 0x0000000308037210 */ /* 0x000fe20007ffe0ff */
[----:B------:R-:W-:Y:S01]  /*a480*/  BSSY B1, `(.L_x_299) ;  /* 0x000006d000017945 */ /* 0x000fe20003800000 */
[----:B------:R-:W-:Y:S01]  /*a490*/  IADD3 R16, P2, R16, UR30, RZ ;  /* 0x0000001e10107c10 */ /* 0x000fe2000ff5e0ff */
[----:B------:R-:W-:Y:S01]  /*a4a0*/  IMAD.MOV.U32 R13, RZ, RZ, -0x1 ;  /* 0xffffffffff0d7424 */ /* 0x000fe200078e00ff */
[----:B------:R-:W-:Y:S01]  /*a4b0*/  ISETP.GT.U32.AND P0, PT, R3, 0x1, PT ;  /* 0x000000010300780c */ /* 0x000fe20003f04070 */
[----:B------:R-:W-:Y:S01]  /*a4c0*/  IMAD.MOV.U32 R6, RZ, RZ, -0x1 ;  /* 0xffffffffff067424 */ /* 0x000fe200078e00ff */
[----:B------:R-:W-:Y:S02]  /*a4d0*/  SHF.R.U32.HI R4, RZ, 0x1, R3 ;  /* 0x00000001ff047819 */ /* 0x000fe40000011603 */
[----:B------:R-:W-:-:S02]  /*a4e0*/  ISETP.LT.U32.AND P0, PT, R8, 0x2, P0 ;  /* 0x000000020800780c */ /* 0x000fc40000701070 */
[----:B------:R-:W-:Y:S01]  /*a4f0*/  IADD3.X R17, R17, UR7, RZ, P2, !PT ;  /* 0x0000000711117c10 */ /* 0x000fe200097fe4ff */
[----:B------:R-:W0:Y:S01]  /*a500*/  @P1 S2R R10, SR_CgaCtaId ;  /* 0x00000000000a1919 */ /* 0x000e220000008800 */
[----:B------:R-:W-:Y:S02]  /*a510*/  @P1 MOV R5, 0x400 ;  /* 0x0000040000051802 */ /* 0x000fe40000000f00 */
[----:B------:R-:W-:Y:S02]  /*a520*/  ISETP.GE.U32.AND P2, PT, R16, UR8, PT ;  /* 0x0000000810007c0c */ /* 0x000fe4000bf46070 */
[----:B------:R-:W-:Y:S02]  /*a530*/  LOP3.LUT R4, R4, 0x1, RZ, 0xc0, !PT ;  /* 0x0000000104047812 */ /* 0x000fe400078ec0ff */
[----:B------:R-:W-:Y:S02]  /*a540*/  MOV R7, 0xffffffff ;  /* 0xffffffff00077802 */ /* 0x000fe40000000f00 */
[----:B------:R-:W-:-:S02]  /*a550*/  LOP3.LUT R3, R3, 0x1, RZ, 0xc0, !PT ;  /* 0x0000000103037812 */ /* 0x000fc400078ec0ff */
[----:B------:R-:W-:Y:S02]  /*a560*/  PRMT R9, RZ, 0x7610, R9 ;  /* 0x00007610ff097816 */ /* 0x000fe40000000009 */
[----:B0-----:R-:W-:-:S04]  /*a570*/  @P1 LEA R5, R10, R5, 0x18 ;  /* 0x000000050a051211 */ /* 0x001fc800078ec0ff */
[----:B------:R0:W-:Y:S01]  /*a580*/  @P1 SYNCS.ARRIVE.TRANS64.A1T0 RZ, [R5+URZ+0x38], RZ ;  /* 0x000038ff05ff19a7 */ /* 0x0001e2000810003f */
[----:B------:R-:W-:-:S04]  /*a590*/  ISETP.NE.U32.AND P1, PT, R4, 0x1, PT ;  /* 0x000000010400780c */ /* 0x000fc80003f25070 */
[----:B------:R-:W-:Y:S02]  /*a5a0*/  ISETP.GT.U32.AND P1, PT, R8, 0x1, !P1 ;  /* 0x000000010800780c */ /* 0x000fe40004f24070 */
[----:B0-----:R-:W-:Y:S02]  /*a5b0*/  SEL R5, RZ, 0x1, !P0 ;  /* 0x00000001ff057807 */ /* 0x001fe40004000000 */
[----:B------:R-:W-:Y:S02]  /*a5c0*/  ISETP.GE.U32.AND.EX P0, PT, R17, UR9, PT, P2 ;  /* 0x0000000911007c0c */ /* 0x000fe4000bf06120 */
[----:B------:R-:W-:-:S04]  /*a5d0*/  SEL R4, RZ, 0x1, !P1 ;  /* 0x00000001ff047807 */ /* 0x000fc80004800000 */
[----:B------:R-:W-:Y:S02]  /*a5e0*/  LOP3.LUT R0, R4, R0, R5, 0x96, !PT ;  /* 0x0000000004007212 */ /* 0x000fe400078e9605 */
[----:B------:R-:W-:-:S05]  /*a5f0*/  PRMT R4, RZ, 0x7610, R4 ;  /* 0x00007610ff047816 */ /* 0x000fca0000000004 */
[----:B------:R-:W-:Y:S05]  /*a600*/  @P0 BRA `(.L_x_300) ;  /* 0x0000000400500947 */ /* 0x000fea0003800000 */
[----:B------:R-:W0:Y:S01]  /*a610*/  S2R R15, SR_CTAID.X ;  /* 0x00000000000f7919 */ /* 0x000e220000002500 */
[----:B------:R-:W-:Y:S01]  /*a620*/  ULDC.64 UR8, c[0x0][0x628] ;  /* 0x00018a0000087ab9 */ /* 0x000fe20000000a00 */
[----:B------:R-:W1:Y:S01]  /*a630*/  LDC R20, c[0x0][0x144] ;  /* 0x00005100ff147b82 */ /* 0x000e620000000800 */
[----:B------:R-:W-:Y:S01]  /*a640*/  ISETP.NE.U32.AND P0, PT, RZ, UR8, PT ;  /* 0x00000008ff007c0c */ /* 0x000fe2000bf05070 */
[----:B------:R-:W2:Y:S01]  /*a650*/  S2R R13, SR_CTAID.Y ;  /* 0x00000000000d7919 */ /* 0x000ea20000002600 */
[----:B------:R-:W-:Y:S01]  /*a660*/  ULDC UR11, c[0x0][0x630] ;  /* 0x00018c00000b7ab9 */ /* 0x000fe20000000800 */
[----:B------:R-:W-:Y:S01]  /*a670*/  ULDC UR12, c[0x0][0x150] ;  /* 0x00005400000c7ab9 */ /* 0x000fe20000000800 */
[----:B------:R-:W-:Y:S01]  /*a680*/  ISETP.NE.AND.EX P0, PT, RZ, UR9, PT, P0 ;  /* 0x00000009ff007c0c */ /* 0x000fe2000bf05300 */
[----:B------:R-:W-:Y:S01]  /*a690*/  IMAD.MOV.U32 R5, RZ, RZ, R17 ;  /* 0x000000ffff057224 */ /* 0x000fe200078e0011 */
[----:B------:R-:W-:Y:S02]  /*a6a0*/  MOV R4, R16 ;  /* 0x0000001000047202 */ /* 0x000fe40000000f00 */
[----:B0-----:R-:W-:-:S09]  /*a6b0*/  I2FP.F32.U32 R22, R15 ;  /* 0x0000000f00167245 */ /* 0x001fd20000201000 */
[----:B------:R-:W-:Y:S05]  /*a6c0*/  @!P0 BRA `(.L_x_301) ;  /* 0x0000000000288947 */ /* 0x000fea0003800000 */
[----:B------:R-:W-:Y:S02]  /*a6d0*/  ULDC UR10, c[0x0][0x634] ;  /* 0x00018d00000a7ab9 */ /* 0x000fe40000000800 */
[----:B------:R-:W-:-:S04]  /*a6e0*/  IADD3 R5, P0, R16, UR10, RZ ;  /* 0x0000000a10057c10 */ /* 0x000fc8000ff1e0ff */
[----:B------:R-:W-:-:S05]  /*a6f0*/  IADD3.X R21, RZ, R17, RZ, P0, !PT ;  /* 0x00000011ff157210 */ /* 0x000fca00007fe4ff */
[----:B------:R-:W-:-:S04]  /*a700*/  IMAD.WIDE.U32 R6, R21, UR8, RZ ;  /* 0x0000000815067c25 */ /* 0x000fc8000f8e00ff */
[----:B------:R-:W-:-:S04]  /*a710*/  IMAD.WIDE.U32 R6, P0, R5, UR9, R6 ;  /* 0x0000000905067c25 */ /* 0x000fc8000f800006 */
[----:B------:R-:W-:Y:S01]  /*a720*/  IMAD.WIDE.U32 R4, R5, UR8, RZ ;  /* 0x0000000805047c25 */ /* 0x000fe2000f8e00ff */
[----:B------:R-:W-:-:S04]  /*a730*/  MOV R4, R7 ;  /* 0x0000000700047202 */ /* 0x000fc80000000f00 */
[----:B------:R-:W-:Y:S01]  /*a740*/  IADD3 RZ, P1, R5, R6, RZ ;  /* 0x0000000605ff7210 */ /* 0x000fe20007f3e0ff */
[----:B------:R-:W-:-:S04]  /*a750*/  IMAD.X R5, RZ, RZ, RZ, P0 ;  /* 0x000000ffff057224 */ /* 0x000fc800000e06ff */
[----:B------:R-:W-:-:S08]  /*a760*/  IMAD.WIDE.U32.X R4, R21, UR9, R4, P1 ;  /* 0x0000000915047c25 */ /* 0x000fd000088e0404 */
.L_x_301:
[----:B------:R-:W-:Y:S01]  /*a770*/  FMUL R22, R22, UR12 ;  /* 0x0000000c16167c20 */ /* 0x000fe20008400000 */
[--C-:B------:R-:W-:Y:S01]  /*a780*/  SHF.R.U64 R14, R4, UR11, R5.reuse ;  /* 0x0000000b040e7c19 */ /* 0x100fe20008001205 */
[----:B------:R-:W-:Y:S01]  /*a790*/  ULDC.64 UR8, c[0x0][0x620] ;  /* 0x0001880000087ab9 */ /* 0x000fe20000000a00 */
[----:B------:R-:W-:Y:S01]  /*a7a0*/  SHF.R.U32.HI R4, RZ, UR11, R5 ;  /* 0x0000000bff047c19 */ /* 0x000fe20008011605 */
[----:B------:R-:W-:Y:S01]  /*a7b0*/  ULDC.64 UR10, c[0x0][0x640] ;  /* 0x00019000000a7ab9 */ /* 0x000fe20000000a00 */
[----:B------:R-:W-:Y:S01]  /*a7c0*/  IADD3 R5, P0, RZ, -R14, RZ ;  /* 0x8000000eff057210 */ /* 0x000fe20007f1e0ff */
[----:B------:R-:W0:Y:S04]  /*a7d0*/  F2I.U32.TRUNC.NTZ R22, R22 ;  /* 0x0000001600167305 */ /* 0x000e28000020f000 */
[----:B------:R-:W-:Y:S01]  /*a7e0*/  IMAD.X R4, RZ, RZ, ~R4, P0 ;  /* 0x000000ffff047224 */ /* 0x000fe200000e0e04 */
[----:B------:R-:W-:-:S03]  /*a7f0*/  ISETP.NE.U32.AND P0, PT, RZ, UR10, PT ;  /* 0x0000000aff007c0c */ /* 0x000fc6000bf05070 */
[----:B------:R-:W-:Y:S01]  /*a800*/  IMAD R4, R4, UR8, RZ ;  /* 0x0000000804047c24 */ /* 0x000fe2000f8e02ff */
[----:B------:R-:W-:-:S03]  /*a810*/  ISETP.NE.AND.EX P0, PT, RZ, UR11, PT, P0 ;  /* 0x0000000bff007c0c */ /* 0x000fc6000bf05300 */
[C---:B------:R-:W-:Y:S01]  /*a820*/  IMAD R7, R5.reuse, UR9, R4 ;  /* 0x0000000905077c24 */ /* 0x040fe2000f8e0204 */
[----:B------:R-:W-:Y:S01]  /*a830*/  ULDC UR9, c[0x0][0x154] ;  /* 0x0000550000097ab9 */ /* 0x000fe20000000800 */
[----:B------:R-:W-:Y:S01]  /*a840*/  IMAD.WIDE.U32 R4, R5, UR8, R16 ;  /* 0x0000000805047c25 */ /* 0x000fe2000f8e0010 */
[----:B0-----:R-:W-:Y:S01]  /*a850*/  IADD3 R6, -R22, RZ, RZ ;  /* 0x000000ff16067210 */ /* 0x001fe20007ffe1ff */
[----:B------:R-:W-:Y:S02]  /*a860*/  ULDC UR8, c[0x0][0x618] ;  /* 0x0001860000087ab9 */ /* 0x000fe40000000800 */
[----:B------:R-:W-:Y:S02]  /*a870*/  IMAD.IADD R5, R5, 0x1, R7 ;  /* 0x0000000105057824 */ /* 0x000fe400078e0207 */
[----:B-1----:R-:W-:Y:S01]  /*a880*/  IMAD R15, R20, R6, R15 ;  /* 0x00000006140f7224 */ /* 0x002fe200078e020f */
[----:B--2---:R-:W-:Y:S01]  /*a890*/  I2FP.F32.U32 R6, R13 ;  /* 0x0000000d00067245 */ /* 0x004fe20000201000 */
[----:B------:R-:W0:Y:S01]  /*a8a0*/  LDC R20, c[0x0][0x148] ;  /* 0x00005200ff147b82 */ /* 0x000e220000000800 */
[----:B------:R-:W-:-:S02]  /*a8b0*/  SHF.R.U64 R21, R4, UR8, R5 ;  /* 0x0000000804157c19 */ /* 0x000fc40008001205 */
[----:B------:R-:W-:Y:S01]  /*a8c0*/  SHF.R.U32.HI R4, RZ, UR8, R5 ;  /* 0x00000008ff047c19 */ /* 0x000fe20008011605 */
[----:B------:R-:W-:Y:S01]  /*a8d0*/  FMUL R6, R6, UR9 ;  /* 0x0000000906067c20 */ /* 0x000fe20008400000 */
[----:B------:R-:W-:Y:S02]  /*a8e0*/  ULDC UR8, c[0x0][0x608] ;  /* 0x0001820000087ab9 */ /* 0x000fe40000000800 */
[--C-:B------:R-:W-:Y:S01]  /*a8f0*/  SHF.R.U64 R23, R21, UR8, R4.reuse ;  /* 0x0000000815177c19 */ /* 0x100fe20008001204 */
[----:B------:R1:W2:Y:S01]  /*a900*/  F2I.U32.TRUNC.NTZ R24, R6 ;  /* 0x0000000600187305 */ /* 0x0002a2000020f000 */
[----:B------:R-:W-:Y:S01]  /*a910*/  SHF.R.U32.HI R4, RZ, UR8, R4 ;  /* 0x00000008ff047c19 */ /* 0x000fe20008011604 */
[----:B------:R-:W-:-:S03]  /*a920*/  ULDC UR8, c[0x0][0x658] ;  /* 0x0001960000087ab9 */ /* 0x000fc60000000800 */
[--C-:B------:R-:W-:Y:S02]  /*a930*/  SHF.R.U32.HI R25, RZ, UR8, R4.reuse ;  /* 0x00000008ff197c19 */ /* 0x100fe40008011604 */
[----:B------:R-:W-:-:S03]  /*a940*/  SHF.R.U64 R22, R23, UR8, R4 ;  /* 0x0000000817167c19 */ /* 0x000fc60008001204 */
[----:B------:R-:W-:Y:S01]  /*a950*/  IMAD.MOV.U32 R5, RZ, RZ, R25 ;  /* 0x000000ffff057224 */ /* 0x000fe200078e0019 */
[----:B------:R-:W-:Y:S01]  /*a960*/  MOV R4, R22 ;  /* 0x0000001600047202 */ /* 0x000fe20000000f00 */
[----:B-1----:R-:W-:Y:S06]  /*a970*/  @!P0 BRA `(.L_x_302) ;  /* 0x0000000000288947 */ /* 0x002fec0003800000 */
        /* <DEDUP_REMOVED lines=10> */
.L_x_302:
[----:B------:R-:W-:Y:S01]  /*aa20*/  ISETP.NE.AND P0, PT, R2, 0x1, PT ;  /* 0x000000010200780c */ /* 0x000fe20003f05270 */
[----:B------:R-:W-:Y:S01]  /*aa30*/  ULDC UR8, c[0x0][0x648] ;  /* 0x0001920000087ab9 */ /* 0x000fe20000000800 */
[----:B------:R-:W-:Y:S01]  /*aa40*/  LOP3.LUT R23, R23, UR6, RZ, 0xc0, !PT ;  /* 0x0000000617177c12 */ /* 0x000fe2000f8ec0ff */
[----:B--2---:R-:W-:Y:S01]  /*aa50*/  IMAD.MOV R24, RZ, RZ, -R24 ;  /* 0x000000ffff187224 */ /* 0x004fe200078e0a18 */
[----:B------:R-:W-:Y:S01]  /*aa60*/  SHF.R.U64 R4, R4, UR8, R5 ;  /* 0x0000000804047c19 */ /* 0x000fe20008001205 */
[----:B------:R-:W-:Y:S01]  /*aa70*/  ULDC UR8, c[0x0][0x638] ;  /* 0x00018e0000087ab9 */ /* 0x000fe20000000800 */
[----:B------:R-:W-:Y:S01]  /*aa80*/  LOP3.LUT R21, R21, UR4, RZ, 0xc0, !PT ;  /* 0x0000000415157c12 */ /* 0x000fe2000f8ec0ff */
[----:B------:R-:W-:Y:S01]  /*aa90*/  ULDC UR9, c[0x0][0x610] ;  /* 0x0001840000097ab9 */ /* 0x000fe20000000800 */
[C---:B------:R-:W-:Y:S01]  /*aaa0*/  IADD3 R5, -R4.reuse, RZ, RZ ;  /* 0x000000ff04057210 */ /* 0x040fe20007ffe1ff */
[----:B------:R-:W-:Y:S01]  /*aab0*/  IMAD R4, R4, UR5, R23 ;  /* 0x0000000504047c24 */ /* 0x000fe2000f8e0217 */
[----:B------:R-:W-:-:S03]  /*aac0*/  MOV R6, R14 ;  /* 0x0000000e00067202 */ /* 0x000fc60000000f00 */
[----:B0-----:R-:W-:Y:S02]  /*aad0*/  @P0 IMAD R15, R20, R24, R13 ;  /* 0x00000018140f0224 */ /* 0x001fe400078e020d */
[----:B------:R-:W-:Y:S01]  /*aae0*/  IMAD R22, R5, UR8, R22 ;  /* 0x0000000805167c24 */ /* 0x000fe2000f8e0216 */
[----:B------:R-:W-:Y:S01]  /*aaf0*/  ULDC UR8, c[0x0][0x600] ;  /* 0x0001800000087ab9 */ /* 0x000fe20000000800 */
[----:B------:R-:W-:Y:S02]  /*ab00*/  IMAD R15, R4, UR9, R15 ;  /* 0x00000009040f7c24 */ /* 0x000fe4000f8e020f */
[----:B------:R-:W-:Y:S02]  /*ab10*/  IMAD R22, R22, UR8, R21 ;  /* 0x0000000816167c24 */ /* 0x000fe4000f8e0215 */
[----:B------:R-:W-:-:S03]  /*ab20*/  IMAD.MOV.U32 R4, RZ, RZ, 0x1 ;  /* 0x00000001ff047424 */ /* 0x000fc600078e00ff */
[----:B------:R-:W-:Y:S02]  /*ab30*/  SEL R7, R22, R15, !P0 ;  /* 0x0000000f16077207 */ /* 0x000fe40004000000 */
[----:B------:R-:W-:-:S07]  /*ab40*/  SEL R13, R15, R22, !P0 ;  /* 0x000000160f0d7207 */ /* 0x000fce0004000000 */
.L_x_300:
[----:B------:R-:W-:Y:S05]  /*ab50*/  BSYNC B1 ;  /* 0x0000000000017941 */ /* 0x000fea0003800000 */
.L_x_299:
[----:B------:R-:W-:-:S13]  /*ab60*/  LOP3.LUT P0, RZ, R4, 0xff, RZ, 0xc0, !PT ;  /* 0x000000ff04ff7812 */ /* 0x000fda000780c0ff */
[----:B------:R-:W-:Y:S05]  /*ab70*/  @P0 BRA `(.L_x_303) ;  /* 0xfffffff400040947 */ /* 0x000fea000383ffff */
[----:B------:R-:W-:Y:S05]  /*ab80*/  BSYNC B0 ;  /* 0x0000000000007941 */ /* 0x000fea0003800000 */
.L_x_292:
[----:B------:R-:W-:-:S03]  /*ab90*/  UMOV UR8, 0xffffffff ;  /* 0xffffffff00087882 */ /* 0x000fc60000000000 */
[----:B------:R-:W-:Y:S05]  /*aba0*/  BRA.DIV UR8, `(.L_x_304) ;  /* 0x0000000208cc7947 */ /* 0x000fea000b800000 */
[----:B------:R-:W-:-:S13]  /*abb0*/  ELECT P6, URZ, PT ;  /* 0x00000000003f782f */ /* 0x000fda00038c0000 */
.L_x_316:
[----:B------:R-:W-:Y:S04]  /*abc0*/  BSSY B0, `(.L_x_305) ;  /* 0x0000019000007945 */ /* 0x000fe80003800000 */
[----:B------:R-:W-:Y:S05]  /*abd0*/  @!P6 BRA `(.L_x_306) ;  /* 0x00000000005ce947 */ /* 0x000fea0003800000 */
[----:B------:R-:W-:-:S04]  /*abe0*/  LOP3.LUT R19, R19, 0x2, RZ, 0xfc, !PT ;  /* 0x0000000213137812 */ /* 0x000fc800078efcff */
[----:B------:R-:W-:-:S13]  /*abf0*/  ISETP.NE.AND P0, PT, R19, 0x3, PT ;  /* 0x000000031300780c */ /* 0x000fda0003f05270 */
[----:B------:R-:W-:Y:S05]  /*ac00*/  @!P0 BRA `(.L_x_307) ;  /* 0x0000000000048947 */ /* 0x000fea0003800000 */
[----:B------:R-:W-:Y:S01]  /*ac10*/  BPT.TRAP 0x1 ;  /* 0x000000040000795c */ /* 0x000fe20000300000 */
.L_x_307:
[----:B------:R-:W0:Y:S01]  /*ac20*/  S2R R5, SR_CgaCtaId ;  /* 0x0000000000057919 */ /* 0x000e220000008800 */
[----:B------:R-:W-:Y:S02]  /*ac30*/  MOV R2, 0x400 ;  /* 0x0000040000027802 */ /* 0x000fe40000000f00 */
[----:B------:R-:W-:Y:S02]  /*ac40*/  SHF.L.U32 R4, R0, 0x1f, RZ ;  /* 0x0000001f00047819 */ /* 0x000fe400000006ff */
[----:B0-----:R-:W-:-:S05]  /*ac50*/  LEA R2, R5, R2, 0x18 ;  /* 0x0000000205027211 */ /* 0x001fca00078ec0ff */
[----:B------:R-:W-:-:S05]  /*ac60*/  VIADD R2, R2, 0x10 ;  /* 0x0000001002027836 */ /* 0x000fca0000000000 */
[C---:B------:R-:W-:Y:S01]  /*ac70*/  LEA R7, R3.reuse, R2, 0x3 ;  /* 0x0000000203077211 */ /* 0x040fe200078e18ff */
[----:B------:R-:W-:-:S03]  /*ac80*/  VIADD R3, R3, 0x1 ;  /* 0x0000000103037836 */ /* 0x000fc60000000000 */
[----:B------:R-:W0:Y:S02]  /*ac90*/  SYNCS.PHASECHK.TRANS64.TRYWAIT P0, [R7+URZ], R4 ;  /* 0x00000004070075a7 */ /* 0x000e24000800017f */
[----:B------:R-:W-:-:S04]  /*aca0*/  ISETP.NE.AND P1, PT, R3, 0x2, PT ;  /* 0x000000020300780c */ /* 0x000fc80003f25270 */
[----:B------:R-:W-:Y:S02]  /*acb0*/  SEL R5, RZ, 0x1, P1 ;  /* 0x00000001ff057807 */ /* 0x000fe40000800000 */
[----:B------:R-:W-:Y:S02]  /*acc0*/  SEL R3, R3, RZ, P1 ;  /* 0x000000ff03037207 */ /* 0x000fe40000800000 */
[----:B------:R-:W-:Y:S01]  /*acd0*/  LOP3.LUT R0, R0, R5, RZ, 0x3c, !PT ;  /* 0x0000000500007212 */ /* 0x000fe200078e3cff */
[----:B0-----:R-:W-:Y:S06]  /*ace0*/  @!P0 BRA `(.L_x_308) ;  /* 0x00000000009c8947 */ /* 0x001fec0003800000 */
.L_x_317:
[----:B------:R-:W-:Y:S02]  /*acf0*/  LEA R3, R3, R2, 0x3 ;  /* 0x0000000203037211 */ /* 0x000fe400078e18ff */
[----:B------:R-:W-:-:S07]  /*ad00*/  SHF.L.U32 R0, R0, 0x1f, RZ ;  /* 0x0000001f00007819 */ /* 0x000fce00000006ff */
.L_x_309:
[----:B-1----:R1:W2:Y:S02]  /*ad10*/  SYNCS.PHASECHK.TRANS64.TRYWAIT P0, [R3+URZ], R0 ;  /* 0x00000000030075a7 */ /* 0x0022a4000800017f */
[----:B--2---:R-:W-:Y:S05]  /*ad20*/  @!P0 NANOSLEEP.SYNCS 0x989680 ;  /* 0x009896800000895d */ /* 0x004fea0003900000 */
[----:B------:R-:W2:Y:S02]  /*ad30*/  @!P0 SYNCS.PHASECHK.TRANS64 P0, [R3+URZ], R0 ;  /* 0x00000000030085a7 */ /* 0x000ea4000800007f */
[----:B--2---:R-:W-:Y:S05]  /*ad40*/  @!P0 BRA `(.L_x_309) ;  /* 0xfffffffc00f08947 */ /* 0x004fea000383ffff */
.L_x_306:
[----:B------:R-:W-:Y:S05]  /*ad50*/  BSYNC B0 ;  /* 0x0000000000007941 */ /* 0x000fea0003800000 */
.L_x_305:
[----:B------:R-:W-:Y:S05]  /*ad60*/  EXIT ;  /* 0x000000000000794d */ /* 0x000fea0003800000 */
.L_x_21:
[----:B---3--:R3:W4:Y:S02]  /*ad70*/  SYNCS.PHASECHK.TRANS64.TRYWAIT P1, [R3+URZ], R0 ;  /* 0x00000000030075a7 */ /* 0x008724000802017f */
[----:B----4-:R-:W-:Y:S05]  /*ad80*/  @!P1 NANOSLEEP.SYNCS 0x989680 ;  /* 0x009896800000995d */ /* 0x010fea0003900000 */
[----:B------:R-:W4:Y:S02]  /*ad90*/  @!P1 SYNCS.PHASECHK.TRANS64 P1, [R3+URZ], R0 ;  /* 0x00000000030095a7 */ /* 0x000f24000802007f */
[----:B----4-:R-:W-:Y:S05]  /*ada0*/  @!P1 BRA `(.L_x_21) ;  /* 0xfffffffc00f09947 */ /* 0x010fea000383ffff */
[----:B------:R-:W-:Y:S05]  /*adb0*/  BRA `(.L_x_20) ;  /* 0xffffff6400ac7947 */ /* 0x000fea000383ffff */
.L_x_26:
[----:B-1----:R1:W2:Y:S02]  /*adc0*/  SYNCS.PHASECHK.TRANS64.TRYWAIT P1, [R5+URZ], R4 ;  /* 0x00000004050075a7 */ /* 0x0022a4000802017f */
[----:B--2---:R-:W-:Y:S05]  /*add0*/  @!P1 NANOSLEEP.SYNCS 0x989680 ;  /* 0x009896800000995d */ /* 0x004fea0003900000 */
[----:B------:R-:W2:Y:S02]  /*ade0*/  @!P1 SYNCS.PHASECHK.TRANS64 P1, [R5+URZ], R4 ;  /* 0x00000004050095a7 */ /* 0x000ea4000802007f */
[----:B--2---:R-:W-:Y:S05]  /*adf0*/  @!P1 BRA `(.L_x_26) ;  /* 0xfffffffc00f09947 */ /* 0x004fea000383ffff */
[----:B------:R-:W-:Y:S05]  /*ae00*/  BRA `(.L_x_25) ;  /* 0xffffff6c00b07947 */ /* 0x000fea000383ffff */
.L_x_293:
[----:B------:R-:W-:Y:S01]  /*ae10*/  BSSY B1, `(.L_x_310) ;  /* 0x0000006000017945 */ /* 0x000fe20003800000 */
[----:B------:R-:W-:-:S07]  /*ae20*/  IMAD.MOV.U32 R15, RZ, RZ, -0x1 ;  /* 0xffffffffff0f7424 */ /* 0x000fce00078e00ff */
[----:B------:R-:W-:Y:S05]  /*ae30*/  WARPSYNC.COLLECTIVE R15, `(.L_x_311) ;  /* 0x000000000f0c7348 */ /* 0x000fea0003c00000 */
[----:B------:R-:W-:Y:S02]  /*ae40*/  ELECT P6, UR62, PT ;  /* 0x00000000003e782f */ /* 0x000fe400038c0000 */
[----:B------:R-:W-:Y:S01]  /*ae50*/  MOV R14, UR62 ;  /* 0x0000003e000e7c02 */ /* 0x000fe20008000f00 */
[----:B------:R-:W-:Y:S10]  /*ae60*/  ENDCOLLECTIVE ;  /* 0x000000000000791b */ /* 0x000ff40003800000 */
.L_x_311:
[----:B------:R-:W-:Y:S05]  /*ae70*/  BSYNC B1 ;  /* 0x0000000000017941 */ /* 0x000fea0003800000 */
.L_x_310:
[----:B------:R-:W-:Y:S05]  /*ae80*/  BRA `(.L_x_312) ;  /* 0xfffffff0004c7947 */ /* 0x000fea000383ffff */
.L_x_296:
[----:B0-----:R0:W1:Y:S02]  /*ae90*/  SYNCS.PHASECHK.TRANS64.TRYWAIT P0, [R22+URZ+0x10], R13 ;  /* 0x0000100d160075a7 */ /* 0x001064000800017f */
[----:B-1----:R-:W-:Y:S05]  /*aea0*/  @!P0 NANOSLEEP.SYNCS 0x989680 ;  /* 0x009896800000895d */ /* 0x002fea0003900000 */
[----:B------:R-:W1:Y:S02]  /*aeb0*/  @!P0 SYNCS.PHASECHK.TRANS64 P0, [R22+URZ+0x10], R13 ;  /* 0x0000100d160085a7 */ /* 0x000e64000800007f */
[----:B-1----:R-:W-:Y:S05]  /*aec0*/  @!P0 BRA `(.L_x_296) ;  /* 0xfffffffc00f08947 */ /* 0x002fea000383ffff */
[----:B------:R-:W-:Y:S05]  /*aed0*/  BRA `(.L_x_313) ;  /* 0xfffffff0008c7947 */ /* 0x000fea000383ffff */
.L_x_304:
[----:B------:R-:W-:Y:S01]  /*aee0*/  BSSY B0, `(.L_x_314) ;  /* 0x0000006000007945 */ /* 0x000fe20003800000 */
[----:B------:R-:W-:-:S07]  /*aef0*/  MOV R15, 0xffffffff ;  /* 0xffffffff000f7802 */ /* 0x000fce0000000f00 */
[----:B------:R-:W-:Y:S05]  /*af00*/  WARPSYNC.COLLECTIVE R15, `(.L_x_315) ;  /* 0x000000000f0c7348 */ /* 0x000fea0003c00000 */
[----:B------:R-:W-:Y:S02]  /*af10*/  ELECT P6, UR62, PT ;  /* 0x00000000003e782f */ /* 0x000fe400038c0000 */
[----:B------:R-:W-:Y:S01]  /*af20*/  MOV R14, UR62 ;  /* 0x0000003e000e7c02 */ /* 0x000fe20008000f00 */
[----:B------:R-:W-:Y:S10]  /*af30*/  ENDCOLLECTIVE ;  /* 0x000000000000791b */ /* 0x000ff40003800000 */
.L_x_315:
[----:B------:R-:W-:Y:S05]  /*af40*/  BSYNC B0 ;  /* 0x0000000000007941 */ /* 0x000fea0003800000 */
.L_x_314:
[----:B------:R-:W-:Y:S05]  /*af50*/  BRA `(.L_x_316) ;  /* 0xfffffffc00187947 */ /* 0x000fea000383ffff */
.L_x_308:
[----:B0-----:R0:W1:Y:S02]  /*af60*/  SYNCS.PHASECHK.TRANS64.TRYWAIT P0, [R7+URZ], R4 ;  /* 0x00000004070075a7 */ /* 0x001064000800017f */
[----:B-1----:R-:W-:Y:S05]  /*af70*/  @!P0 NANOSLEEP.SYNCS 0x989680 ;  /* 0x009896800000895d */ /* 0x002fea0003900000 */
[----:B------:R-:W1:Y:S02]  /*af80*/  @!P0 SYNCS.PHASECHK.TRANS64 P0, [R7+URZ], R4 ;  /* 0x00000004070085a7 */ /* 0x000e64000800007f */
[----:B-1----:R-:W-:Y:S05]  /*af90*/  @!P0 BRA `(.L_x_308) ;  /* 0xfffffffc00f08947 */ /* 0x002fea000383ffff */
[----:B------:R-:W-:Y:S05]  /*afa0*/  BRA `(.L_x_317) ;  /* 0xfffffffc00507947 */ /* 0x000fea000383ffff */
.L_x_318:
[----:B------:R-:W-:-:S00]  /*afb0*/  BRA `(.L_x_318) ;  /* 0xfffffffc00fc7947 */ /* 0x000fc0000383ffff */
[----:B------:R-:W-:-:S00]  /*afc0*/  NOP ;  /* 0x0000000000007918 */ /* 0x000fc00000000000 */
        /* <DEDUP_REMOVED lines=11> */
.L_x_319:


//--------------------- .nv.global.init           --------------------------
	.section	.nv.global.init,"aw",@progbits
.nv.global.init:
	.type		$str$22,@object
	.size		$str$22,($str$23 - $str$22)
$str$22:
        /*0000*/ 	.byte	0x6b, 0x5f, 0x74, 0x69, 0x6c, 0x65, 0x5f, 0x63, 0x6f, 0x75, 0x6e, 0x74, 0x20, 0x3e, 0x3d, 0x20
        /*0010*/ 	.byte	0x31, 0x00
	.type		$str$23,@object
	.size		$str$23,(__unnamed_1 - $str$23)
$str$23:
        /*0012*/ 	.byte	0x2f, 0x74, 0x6d, 0x70, 0x2f, 0x63, 0x75, 0x74, 0x6c, 0x61, 0x73, 0x73, 0x5f, 0x73, 0x77, 0x65
        /*0022*/ 	.byte	0x65, 0x70, 0x5f, 0x73, 0x72, 0x63, 0x2f, 0x69, 0x6e, 0x63, 0x6c, 0x75, 0x64, 0x65, 0x2f, 0x63
        /*0032*/ 	.byte	0x75, 0x74, 0x6c, 0x61, 0x73, 0x73, 0x2f, 0x67, 0x65, 0x6d, 0x6d, 0x2f, 0x63, 0x6f, 0x6c, 0x6c
        /*0042*/ 	.byte	0x65, 0x63, 0x74, 0x69, 0x76, 0x65, 0x2f, 0x73, 0x6d, 0x39, 0x30, 0x5f, 0x6d, 0x6d, 0x61, 0x5f
        /*0052*/ 	.byte	0x74, 0x6d, 0x61, 0x5f, 0x67, 0x6d, 0x6d, 0x61, 0x5f, 0x73, 0x73, 0x5f, 0x77, 0x61, 0x72, 0x70
        /*0062*/ 	.byte	0x73, 0x70, 0x65, 0x63, 0x69, 0x61, 0x6c, 0x69, 0x7a, 0x65, 0x64, 0x2e, 0x68, 0x70, 0x70, 0x00
	.type		__unnamed_1,@object
	.size		__unnamed_1,(.L_0 - __unnamed_1)
__unnamed_1:
        /*0072*/ 	.byte	0x76, 0x6f, 0x69, 0x64, 0x20, 0x63, 0x75, 0x74, 0x6c, 0x61, 0x73, 0x73, 0x3a, 0x3a, 0x67, 0x65
        /* <DEDUP_REMOVED lines=175> */
        /*0b72*/ 	.byte	0x75, 0x74, 0x65, 0x3a, 0x3a, 0x69, 0x64, 0x65, 0x6e, 0x74, 0x69, 0x74, 0x79, 0x5d, 0x00
.L_0:


//--------------------- .nv.shared._ZN7cutlass13device_kernelINS_4gemm6kernel13GemmUniversalIN4cute5tupleIJiiiiEEENS1_10collective13CollectiveMmaINS1_34MainloopSm90TmaGmmaWarpSpecializedILi2ENS5_IJNS4_1CILi1EEENSA_ILi2EEESB_EEENS1_35KernelTmaWarpSpecializedCooperativeEEENS5_IJNSA_ILi256EEENSA_ILi128EEENSA_ILi64EEEEEEfNS5_IJlSB_lEEEfSK_NS4_8TiledMMAINS4_8MMA_AtomIJNS4_4SM904GMMA30MMA_64x128x8_F32TF32TF32_SS_TNILNSO_7ScaleInE1ELSQ_1EEEEEENS4_6LayoutINS5_IJSC_SB_SB_EEENS5_IJSB_NSA_ILi0EEESV_EEEEENS5_IJNS4_10UnderscoreESY_SY_EEEEENS4_23SM90_TMA_LOAD_MULTICASTENS4_14ComposedLayoutINS4_7SwizzleILi3ELi4ELi3EEENS4_18smem_ptr_flag_bitsILi32EEENST_INS5_IJNSA_ILi8EEENSA_ILi32EEEEEENS5_IJS18_SB_EEEEEEEvNS4_8identityENS4_13SM90_TMA_LOADES1C_vS1D_EENS_8epilogue10collective6detail29Sm90TmaWarpSpecializedAdapterINS1H_15DefaultEpilogueIfSK_SK_NS1G_6thread17LinearCombinationIfLi1EffLNS1L_9ScaleType4KindE0ELNS_15FloatRoundStyleE2EfEENS1_15EpilogueDefaultEEEEEvvEEEEvNT_6ParamsE --------------------------
	.section	.nv.shared._ZN7cutlass13device_kernelINS_4gemm6kernel13GemmUniversalIN4cute5tupleIJiiiiEEENS1_10collective13CollectiveMmaINS1_34MainloopSm90TmaGmmaWarpSpecializedILi2ENS5_IJNS4_1CILi1EEENSA_ILi2EEESB_EEENS1_35KernelTmaWarpSpecializedCooperativeEEENS5_IJNSA_ILi256EEENSA_ILi128EEENSA_ILi64EEEEEEfNS5_IJlSB_lEEEfSK_NS4_8TiledMMAINS4_8MMA_AtomIJNS4_4SM904GMMA30MMA_64x128x8_F32TF32TF32_SS_TNILNSO_7ScaleInE1ELSQ_1EEEEEENS4_6LayoutINS5_IJSC_SB_SB_EEENS5_IJSB_NSA_ILi0EEESV_EEEEENS5_IJNS4_10UnderscoreESY_SY_EEEEENS4_23SM90_TMA_LOAD_MULTICASTENS4_14ComposedLayoutINS4_7SwizzleILi3ELi4ELi3EEENS4_18smem_ptr_flag_bitsILi32EEENST_INS5_IJNSA_ILi8EEENSA_ILi32EEEEEENS5_IJS18_SB_EEEEEEEvNS4_8identityENS4_13SM90_TMA_LOADES1C_vS1D_EENS_8epilogue10collective6detail29Sm90TmaWarpSpecializedAdapterINS1H_15DefaultEpilogueIfSK_SK_NS1G_6thread17LinearCombinationIfLi1EffLNS1L_9ScaleType4KindE0ELNS_15FloatRoundStyleE2EfEENS1_15EpilogueDefaultEEEEEvvEEEEvNT_6ParamsE,"aw",@nobits
	.sectionflags	@""
	.align	16
	.zero		1024


//--------------------- .nv.shared.reserved.0     --------------------------
	.section	.nv.shared.reserved.0,"aw",@nobits
	.weak		__nv_reservedSMEM_offset_0_alias
	.size		__nv_reservedSMEM_offset_0_alias, 0, 0
	.other		__nv_reservedSMEM_offset_0_alias,@"STO_CUDA_RESERVED_SHARED STV_DEFAULT"
__nv_reservedSMEM_offset_0_alias:
	.zero		0


//--------------------- .nv.global                --------------------------
	.section	.nv.global,"aw",@nobits
.nv.global:
	.type		_ZN40_INTERNAL_9c150369_4_k_cu_72304b49_235594cute1_E,@object
	.size		_ZN40_INTERNAL_9c150369_4_k_cu_72304b49_235594cute1_E,(_ZN40_INTERNAL_9c150369_4_k_cu_72304b49_235594cuda3std3__45__cpo6cbeginE - _ZN40_INTERNAL_9c150369_4_k_cu_72304b49_235594cute1_E)
_ZN40_INTERNAL_9c150369_4_k_cu_72304b49_235594cute1_E:
	.zero		1
	.type		_ZN40_INTERNAL_9c150369_4_k_cu_72304b49_235594cuda3std3__45__cpo6cbeginE,@object
	.size		_ZN40_INTERNAL_9c150369_4_k_cu_72304b49_235594cuda3std3__45__cpo6cbeginE,(_ZN40_INTERNAL_9c150369_4_k_cu_72304b49_235594cuda3std3__48in_placeE - _ZN40_INTERNAL_9c150369_4_k_cu_72304b49_235594cuda3std3__45__cpo6cbeginE)
_ZN40_INTERNAL_9c150369_4_k_cu_72304b49_235594cuda3std3__45__cpo6cbeginE:
	.zero		1
	.type		_ZN40_INTERNAL_9c150369_4_k_cu_72304b49_235594cuda3std3__48in_placeE,@object
	.size		_ZN40_INTERNAL_9c150369_4_k_cu_72304b49_235594cuda3std3__48in_placeE,(_ZN40_INTERNAL_9c150369_4_k_cu_72304b49_235594cuda3std6ranges3__45__cpo9iter_moveE - _ZN40_INTERNAL_9c150369_4_k_cu_72304b49_235594cuda3std3__48in_placeE)
_ZN40_INTERNAL_9c150369_4_k_cu_72304b49_235594cuda3std3__48in_placeE:
	.zero		1
	.type		_ZN40_INTERNAL_9c150369_4_k_cu_72304b49_235594cuda3std6ranges3__45__cpo9iter_moveE,@object
	.size		_ZN40_INTERNAL_9c150369_4_k_cu_72304b49_235594cuda3std6ranges3__45__cpo9iter_moveE,(_ZN40_INTERNAL_9c150369_4_k_cu_72304b49_235594cuda3std3__45__cpo5beginE - _ZN40_INTERNAL_9c150369_4_k_cu_72304b49_235594cuda3std6ranges3__45__cpo9iter_moveE)
_ZN40_INTERNAL_9c150369_4_k_cu_72304b49_235594cuda3std6ranges3__45__cpo9iter_moveE:
	.zero		1
	.type		_ZN40_INTERNAL_9c150369_4_k_cu_72304b49_235594cuda3std3__45__cpo5beginE,@object
	.size		_ZN40_INTERNAL_9c150369_4_k_cu_72304b49_235594cuda3std3__45__cpo5beginE,(_ZN40_INTERNAL_9c150369_4_k_cu_72304b49_235594cuda3std3__442_GLOBAL__N__9c150369_4_k_cu_72304b49_235596ignoreE - _ZN40_INTERNAL_9c150369_4_k_cu_72304b49_235594cuda3std3__45__cpo5beginE)
_ZN40_INTERNAL_9c150369_4_k_cu_72304b49_235594cuda3std3__45__cpo5beginE:
	.zero		1
	.type		_ZN40_INTERNAL_9c150369_4_k_cu_72304b49_235594cuda3std3__442_GLOBAL__N__9c150369_4_k_cu_72304b49_235596ignoreE,@object
	.size		_ZN40_INTERNAL_9c150369_4_k_cu_72304b49_235594cuda3std3__442_GLOBAL__N__9c150369_4_k_cu_72304b49_235596ignoreE,(_ZN40_INTERNAL_9c150369_4_k_cu_72304b49_235594cute7productE - _ZN40_INTERNAL_9c150369_4_k_cu_72304b49_235594cuda3std3__442_GLOBAL__N__9c150369_4_k_cu_72304b49_235596ignoreE)
_ZN40_INTERNAL_9c150369_4_k_cu_72304b49_235594cuda3std3__442_GLOBAL__N__9c150369_4_k_cu_72304b49_235596ignoreE:
	.zero		1
	.type		_ZN40_INTERNAL_9c150369_4_k_cu_72304b49_235594cute7productE,@object
	.size		_ZN40_INTERNAL_9c150369_4_k_cu_72304b49_235594cute7productE,(_ZN40_INTERNAL_9c150369_4_k_cu_72304b49_235594cuda3std3__45__cpo3endE - _ZN40_INTERNAL_9c150369_4_k_cu_72304b49_235594cute7productE)
_ZN40_INTERNAL_9c150369_4_k_cu_72304b49_235594cute7productE:
	.zero		1
	.type		_ZN40_INTERNAL_9c150369_4_k_cu_72304b49_235594cuda3std3__45__cpo3endE,@object
	.size		_ZN40_INTERNAL_9c150369_4_k_cu_72304b49_235594cuda3std3__45__cpo3endE,(_ZN40_INTERNAL_9c150369_4_k_cu_72304b49_235594cuda3std3__419piecewise_constructE - _ZN40_INTERNAL_9c150369_4_k_cu_72304b49_235594cuda3std3__45__cpo3endE)
_ZN40_INTERNAL_9c150369_4_k_cu_72304b49_235594cuda3std3__45__cpo3endE:
	.zero		1
	.type		_ZN40_INTERNAL_9c150369_4_k_cu_72304b49_235594cuda3std3__419piecewise_constructE,@object
	.size		_ZN40_INTERNAL_9c150369_4_k_cu_72304b49_235594cuda3std3__419piecewise_constructE,(_ZN40_INTERNAL_9c150369_4_k_cu_72304b49_235594cuda3std3__45__cpo4cendE - _ZN40_INTERNAL_9c150369_4_k_cu_72304b49_235594cuda3std3__419piecewise_constructE)
_ZN40_INTERNAL_9c150369_4_k_cu_72304b49_235594cuda3std3__419piecewise_constructE:
	.zero		1
	.type		_ZN40_INTERNAL_9c150369_4_k_cu_72304b49_235594cuda3std3__45__cpo4cendE,@object
	.size		_ZN40_INTERNAL_9c150369_4_k_cu_72304b49_235594cuda3std3__45__cpo4cendE,(_ZN40_INTERNAL_9c150369_4_k_cu_72304b49_235594cuda3std6ranges3__45__cpo4swapE - _ZN40_INTERNAL_9c150369_4_k_cu_72304b49_235594cuda3std3__45__cpo4cendE)
_ZN40_INTERNAL_9c150369_4_k_cu_72304b49_235594cuda3std3__45__cpo4cendE:
	.zero		1
	.type		_ZN40_INTERNAL_9c150369_4_k_cu_72304b49_235594cuda3std6ranges3__45__cpo4swapE,@object
	.size		_ZN40_INTERNAL_9c150369_4_k_cu_72304b49_235594cuda3std6ranges3__45__cpo4swapE,(.L_8 - _ZN40_INTERNAL_9c150369_4_k_cu_72304b49_235594cuda3std6ranges3__45__cpo4swapE)
_ZN40_INTERNAL_9c150369_4_k_cu_72304b49_235594cuda3std6ranges3__45__cpo4swapE:
	.zero		1
.L_8:


//--------------------- .nv.constant0._ZN7cutlass13device_kernelINS_4gemm6kernel13GemmUniversalIN4cute5tupleIJiiiiEEENS1_10collective13CollectiveMmaINS1_34MainloopSm90TmaGmmaWarpSpecializedILi2ENS5_IJNS4_1CILi1EEENSA_ILi2EEESB_EEENS1_35KernelTmaWarpSpecializedCooperativeEEENS5_IJNSA_ILi256EEENSA_ILi128EEENSA_ILi64EEEEEEfNS5_IJlSB_lEEEfSK_NS4_8TiledMMAINS4_8MMA_AtomIJNS4_4SM904GMMA30MMA_64x128x8_F32TF32TF32_SS_TNILNSO_7ScaleInE1ELSQ_1EEEEEENS4_6LayoutINS5_IJSC_SB_SB_EEENS5_IJSB_NSA_ILi0EEESV_EEEEENS5_IJNS4_10UnderscoreESY_SY_EEEEENS4_23SM90_TMA_LOAD_MULTICASTENS4_14ComposedLayoutINS4_7SwizzleILi3ELi4ELi3EEENS4_18smem_ptr_flag_bitsILi32EEENST_INS5_IJNSA_ILi8EEENSA_ILi32EEEEEENS5_IJS18_SB_EEEEEEEvNS4_8identityENS4_13SM90_TMA_LOADES1C_vS1D_EENS_8epilogue10collective6detail29Sm90TmaWarpSpecializedAdapterINS1H_15DefaultEpilogueIfSK_SK_NS1G_6thread17LinearCombinationIfLi1EffLNS1L_9ScaleType4KindE0ELNS_15FloatRoundStyleE2EfEENS1_15EpilogueDefaultEEEEEvvEEEEvNT_6ParamsE --------------------------
	.section	.nv.constant0._ZN7cutlass13device_kernelINS_4gemm6kernel13GemmUniversalIN4cute5tupleIJiiiiEEENS1_10collective13CollectiveMmaINS1_34MainloopSm90TmaGmmaWarpSpecializedILi2ENS5_IJNS4_1CILi1EEENSA_ILi2EEESB_EEENS1_35KernelTmaWarpSpecializedCooperativeEEENS5_IJNSA_ILi256EEENSA_ILi128EEENSA_ILi64EEEEEEfNS5_IJlSB_lEEEfSK_NS4_8TiledMMAINS4_8MMA_AtomIJNS4_4SM904GMMA30MMA_64x128x8_F32TF32TF32_SS_TNILNSO_7ScaleInE1ELSQ_1EEEEEENS4_6LayoutINS5_IJSC_SB_SB_EEENS5_IJSB_NSA_ILi0EEESV_EEEEENS5_IJNS4_10UnderscoreESY_SY_EEEEENS4_23SM90_TMA_LOAD_MULTICASTENS4_14ComposedLayoutINS4_7SwizzleILi3ELi4ELi3EEENS4_18smem_ptr_flag_bitsILi32EEENST_INS5_IJNSA_ILi8EEENSA_ILi32EEEEEENS5_IJS18_SB_EEEEEEEvNS4_8identityENS4_13SM90_TMA_LOADES1C_vS1D_EENS_8epilogue10collective6detail29Sm90TmaWarpSpecializedAdapterINS1H_15DefaultEpilogueIfSK_SK_NS1G_6thread17LinearCombinationIfLi1EffLNS1L_9ScaleType4KindE0ELNS_15FloatRoundStyleE2EfEENS1_15EpilogueDefaultEEEEEvvEEEEvNT_6ParamsE,"a",@progbits
	.sectionflags	@""
	.align	4
.nv.constant0._ZN7cutlass13device_kernelINS_4gemm6kernel13GemmUniversalIN4cute5tupleIJiiiiEEENS1_10collective13CollectiveMmaINS1_34MainloopSm90TmaGmmaWarpSpecializedILi2ENS5_IJNS4_1CILi1EEENSA_ILi2EEESB_EEENS1_35KernelTmaWarpSpecializedCooperativeEEENS5_IJNSA_ILi256EEENSA_ILi128EEENSA_ILi64EEEEEEfNS5_IJlSB_lEEEfSK_NS4_8TiledMMAINS4_8MMA_AtomIJNS4_4SM904GMMA30MMA_64x128x8_F32TF32TF32_SS_TNILNSO_7ScaleInE1ELSQ_1EEEEEENS4_6LayoutINS5_IJSC_SB_SB_EEENS5_IJSB_NSA_ILi0EEESV_EEEEENS5_IJNS4_10UnderscoreESY_SY_EEEEENS4_23SM90_TMA_LOAD_MULTICASTENS4_14ComposedLayoutINS4_7SwizzleILi3ELi4ELi3EEENS4_18smem_ptr_flag_bitsILi32EEENST_INS5_IJNSA_ILi8EEENSA_ILi32EEEEEENS5_IJS18_SB_EEEEEEEvNS4_8identityENS4_13SM90_TMA_LOADES1C_vS1D_EENS_8epilogue10collective6detail29Sm90TmaWarpSpecializedAdapterINS1H_15DefaultEpilogueIfSK_SK_NS1G_6thread17LinearCombinationIfLi1EffLNS1L_9ScaleType4KindE0ELNS_15FloatRoundStyleE2EfEENS1_15EpilogueDefaultEEEEEvvEEEEvNT_6ParamsE:
	.zero		1664


//--------------------- SYMBOLS --------------------------

	.type		.nv.reservedSmem.offset0,@object
	.size		.nv.reservedSmem.offset0,0x4
	.type		__assertfail,@function
